	.target	sm_90a

	.elftype	@"ET_EXEC"


//--------------------- .note.nv.tkinfo           --------------------------
	.section	.note.nv.tkinfo,"",@"SHT_NOTE"
	.sectionflags	@"SHF_NOTE_NV_TKINFO"
	.tkinfo
        /*0018*/ 	.word	0x00000002
        /*0030*/ 	.string	""
        /*0030*/ 	.string	"ptxas"
        /*0030*/ 	.string	"Cuda compilation tools, release 13.0, V13.0.88"
        /*0030*/ 	.string	"Build cuda_13.0.r13.0/compiler.36424714_0"
        /*0030*/ 	.string	"-arch sm_90a -m 64 "



//--------------------- .note.nv.cuinfo           --------------------------
	.section	.note.nv.cuinfo,"",@"SHT_NOTE"
	.sectionflags	@"SHF_NOTE_NV_CUINFO"
        /*0018*/ 	.short	0x0002
        /*001a*/ 	.short	0x005a
        /*001c*/ 	.short	0x0082
	.zero		2


//--------------------- .nv.info                  --------------------------
	.section	.nv.info,"",@"SHT_CUDA_INFO"
	.align	4


	//----- nvinfo : EIATTR_REGCOUNT
	.align		4
        /*0000*/ 	.byte	0x04, 0x2f
        /*0002*/ 	.short	(.L_15 - .L_14)
	.align		4
.L_14:
        /*0004*/ 	.word	index@(_ZN7cutlass13device_kernelINS_4gemm6kernel13GemmUniversalIN4cute5tupleIJiiiiEEENS1_10collective13CollectiveMmaINS1_34MainloopSm90TmaGmmaWarpSpecializedILi28ENS5_IJNS4_1CILi2EEENSA_ILi1EEESC_EEENS1_32KernelTmaWarpSpecializedPingpongEEENS5_IJNSA_ILi64EEENSA_ILi192EEENSA_ILi16EEEEEENS_6half_tENS5_IJlSC_lEEESK_SL_NS4_8TiledMMAINS4_8MMA_AtomIJNS4_4SM904GMMA26MMA_64x192x16_F32F16F16_SSILNSP_5MajorE0ELSR_0ELNSP_7ScaleInE1ELSS_1EEEEEENS4_6LayoutINS5_IJSC_SC_SC_EEENS5_IJNSA_ILi0EEESX_SX_EEEEENS5_IJNS4_10UnderscoreES10_S10_EEEEENS4_13SM90_TMA_LOADENS4_14ComposedLayoutINS4_7SwizzleILi1ELi4ELi3EEENS4_18smem_ptr_flag_bitsILi16EEENSV_INS5_IJNSA_ILi8EEESI_EEENS5_IJSI_SC_EEEEEEEvNS4_8identityENS4_23SM90_TMA_LOAD_MULTICASTES1D_vS1E_EENS_8epilogue10collective6detail29Sm90TmaWarpSpecializedAdapterINS1I_15DefaultEpilogueISK_SL_SL_NS1H_6thread17LinearCombinationISK_Li1EffLNS1M_9ScaleType4KindE0ELNS_15FloatRoundStyleE2ESK_EENS1_15EpilogueDefaultEEEEEvvEEEEvNT_6ParamsE)
        /*0008*/ 	.word	0x000000a8


	//----- nvinfo : EIATTR_FRAME_SIZE
	.align		4
.L_15:
        /*000c*/ 	.byte	0x04, 0x11
        /*000e*/ 	.short	(.L_17 - .L_16)
	.align		4
.L_16:
        /*0010*/ 	.word	index@(_ZN7cutlass13device_kernelINS_4gemm6kernel13GemmUniversalIN4cute5tupleIJiiiiEEENS1_10collective13CollectiveMmaINS1_34MainloopSm90TmaGmmaWarpSpecializedILi28ENS5_IJNS4_1CILi2EEENSA_ILi1EEESC_EEENS1_32KernelTmaWarpSpecializedPingpongEEENS5_IJNSA_ILi64EEENSA_ILi192EEENSA_ILi16EEEEEENS_6half_tENS5_IJlSC_lEEESK_SL_NS4_8TiledMMAINS4_8MMA_AtomIJNS4_4SM904GMMA26MMA_64x192x16_F32F16F16_SSILNSP_5MajorE0ELSR_0ELNSP_7ScaleInE1ELSS_1EEEEEENS4_6LayoutINS5_IJSC_SC_SC_EEENS5_IJNSA_ILi0EEESX_SX_EEEEENS5_IJNS4_10UnderscoreES10_S10_EEEEENS4_13SM90_TMA_LOADENS4_14ComposedLayoutINS4_7SwizzleILi1ELi4ELi3EEENS4_18smem_ptr_flag_bitsILi16EEENSV_INS5_IJNSA_ILi8EEESI_EEENS5_IJSI_SC_EEEEEEEvNS4_8identityENS4_23SM90_TMA_LOAD_MULTICASTES1D_vS1E_EENS_8epilogue10collective6detail29Sm90TmaWarpSpecializedAdapterINS1I_15DefaultEpilogueISK_SL_SL_NS1H_6thread17LinearCombinationISK_Li1EffLNS1M_9ScaleType4KindE0ELNS_15FloatRoundStyleE2ESK_EENS1_15EpilogueDefaultEEEEEvvEEEEvNT_6ParamsE)
        /*0014*/ 	.word	0x00000008


	//----- nvinfo : EIATTR_MIN_STACK_SIZE
	.align		4
.L_17:
        /*0018*/ 	.byte	0x04, 0x12
        /*001a*/ 	.short	(.L_19 - .L_18)
	.align		4
.L_18:
        /*001c*/ 	.word	index@(_ZN7cutlass13device_kernelINS_4gemm6kernel13GemmUniversalIN4cute5tupleIJiiiiEEENS1_10collective13CollectiveMmaINS1_34MainloopSm90TmaGmmaWarpSpecializedILi28ENS5_IJNS4_1CILi2EEENSA_ILi1EEESC_EEENS1_32KernelTmaWarpSpecializedPingpongEEENS5_IJNSA_ILi64EEENSA_ILi192EEENSA_ILi16EEEEEENS_6half_tENS5_IJlSC_lEEESK_SL_NS4_8TiledMMAINS4_8MMA_AtomIJNS4_4SM904GMMA26MMA_64x192x16_F32F16F16_SSILNSP_5MajorE0ELSR_0ELNSP_7ScaleInE1ELSS_1EEEEEENS4_6LayoutINS5_IJSC_SC_SC_EEENS5_IJNSA_ILi0EEESX_SX_EEEEENS5_IJNS4_10UnderscoreES10_S10_EEEEENS4_13SM90_TMA_LOADENS4_14ComposedLayoutINS4_7SwizzleILi1ELi4ELi3EEENS4_18smem_ptr_flag_bitsILi16EEENSV_INS5_IJNSA_ILi8EEESI_EEENS5_IJSI_SC_EEEEEEEvNS4_8identityENS4_23SM90_TMA_LOAD_MULTICASTES1D_vS1E_EENS_8epilogue10collective6detail29Sm90TmaWarpSpecializedAdapterINS1I_15DefaultEpilogueISK_SL_SL_NS1H_6thread17LinearCombinationISK_Li1EffLNS1M_9ScaleType4KindE0ELNS_15FloatRoundStyleE2ESK_EENS1_15EpilogueDefaultEEEEEvvEEEEvNT_6ParamsE)
        /*0020*/ 	.word	0x00000008
.L_19:


//--------------------- .nv.compat                --------------------------
	.section	.nv.compat,"",@"SHT_CUDA_COMPAT_INFO"
	.align	4
        /*0000*/ 	.byte	0x02, 0x09, 0x01, 0x00, 0x02, 0x02, 0x04, 0x00, 0x02, 0x05, 0x05, 0x00, 0x03, 0x07, 0x01, 0x01
        /*0010*/ 	.byte	0x02, 0x03, 0x01, 0x00, 0x02, 0x06, 0x01, 0x00, 0x04, 0x0b, 0x08, 0x00, 0x00, 0x00, 0x00, 0x00
        /*0020*/ 	.byte	0x00, 0x00, 0x00, 0x00


//--------------------- .nv.info._ZN7cutlass13device_kernelINS_4gemm6kernel13GemmUniversalIN4cute5tupleIJiiiiEEENS1_10collective13CollectiveMmaINS1_34MainloopSm90TmaGmmaWarpSpecializedILi28ENS5_IJNS4_1CILi2EEENSA_ILi1EEESC_EEENS1_32KernelTmaWarpSpecializedPingpongEEENS5_IJNSA_ILi64EEENSA_ILi192EEENSA_ILi16EEEEEENS_6half_tENS5_IJlSC_lEEESK_SL_NS4_8TiledMMAINS4_8MMA_AtomIJNS4_4SM904GMMA26MMA_64x192x16_F32F16F16_SSILNSP_5MajorE0ELSR_0ELNSP_7ScaleInE1ELSS_1EEEEEENS4_6LayoutINS5_IJSC_SC_SC_EEENS5_IJNSA_ILi0EEESX_SX_EEEEENS5_IJNS4_10UnderscoreES10_S10_EEEEENS4_13SM90_TMA_LOADENS4_14ComposedLayoutINS4_7SwizzleILi1ELi4ELi3EEENS4_18smem_ptr_flag_bitsILi16EEENSV_INS5_IJNSA_ILi8EEESI_EEENS5_IJSI_SC_EEEEEEEvNS4_8identityENS4_23SM90_TMA_LOAD_MULTICASTES1D_vS1E_EENS_8epilogue10collective6detail29Sm90TmaWarpSpecializedAdapterINS1I_15DefaultEpilogueISK_SL_SL_NS1H_6thread17LinearCombinationISK_Li1EffLNS1M_9ScaleType4KindE0ELNS_15FloatRoundStyleE2ESK_EENS1_15EpilogueDefaultEEEEEvvEEEEvNT_6ParamsE --------------------------
	.section	.nv.info._ZN7cutlass13device_kernelINS_4gemm6kernel13GemmUniversalIN4cute5tupleIJiiiiEEENS1_10collective13CollectiveMmaINS1_34MainloopSm90TmaGmmaWarpSpecializedILi28ENS5_IJNS4_1CILi2EEENSA_ILi1EEESC_EEENS1_32KernelTmaWarpSpecializedPingpongEEENS5_IJNSA_ILi64EEENSA_ILi192EEENSA_ILi16EEEEEENS_6half_tENS5_IJlSC_lEEESK_SL_NS4_8TiledMMAINS4_8MMA_AtomIJNS4_4SM904GMMA26MMA_64x192x16_F32F16F16_SSILNSP_5MajorE0ELSR_0ELNSP_7ScaleInE1ELSS_1EEEEEENS4_6LayoutINS5_IJSC_SC_SC_EEENS5_IJNSA_ILi0EEESX_SX_EEEEENS5_IJNS4_10UnderscoreES10_S10_EEEEENS4_13SM90_TMA_LOADENS4_14ComposedLayoutINS4_7SwizzleILi1ELi4ELi3EEENS4_18smem_ptr_flag_bitsILi16EEENSV_INS5_IJNSA_ILi8EEESI_EEENS5_IJSI_SC_EEEEEEEvNS4_8identityENS4_23SM90_TMA_LOAD_MULTICASTES1D_vS1E_EENS_8epilogue10collective6detail29Sm90TmaWarpSpecializedAdapterINS1I_15DefaultEpilogueISK_SL_SL_NS1H_6thread17LinearCombinationISK_Li1EffLNS1M_9ScaleType4KindE0ELNS_15FloatRoundStyleE2ESK_EENS1_15EpilogueDefaultEEEEEvvEEEEvNT_6ParamsE,"",@"SHT_CUDA_INFO"
	.sectionflags	@""
	.align	4


	//----- nvinfo : EIATTR_CUDA_API_VERSION
	.align		4
        /*0000*/ 	.byte	0x04, 0x37
        /*0002*/ 	.short	(.L_21 - .L_20)
.L_20:
        /*0004*/ 	.word	0x00000082


	//----- nvinfo : EIATTR_KPARAM_INFO
	.align		4
.L_21:
        /*0008*/ 	.byte	0x04, 0x17
        /*000a*/ 	.short	(.L_23 - .L_22)
.L_22:
        /*000c*/ 	.word	0x00000000
        /*0010*/ 	.short	0x0000
        /*0012*/ 	.short	0x0070
        /*0014*/ 	.byte	0x00, 0xf0, 0x01, 0x10


	//----- nvinfo : EIATTR_SPARSE_MMA_MASK
	.align		4
.L_23:
        /*0018*/ 	.byte	0x03, 0x50
        /*001a*/ 	.short	0x0000


	//----- nvinfo : EIATTR_MAXREG_COUNT
	.align		4
        /*001c*/ 	.byte	0x03, 0x1b
        /*001e*/ 	.short	0x00a8


	//----- nvinfo : EIATTR_NUM_BARRIERS
	.align		4
        /*0020*/ 	.byte	0x02, 0x4c
        /*0022*/ 	.byte	0x01
	.zero		1


	//----- nvinfo : EIATTR_EXTERNS
	.align		4
        /*0024*/ 	.byte	0x04, 0x0f
        /*0026*/ 	.short	(.L_25 - .L_24)


	//   ....[0]....
	.align		4
.L_24:
        /*0028*/ 	.word	index@(__assertfail)


	//----- nvinfo : EIATTR_ANNOTATIONS
	.align		4
.L_25:
        /*002c*/ 	.byte	0x04, 0x55
        /*002e*/ 	.short	(.L_27 - .L_26)


	//   ....[0]....
.L_26:
        /*0030*/ 	.word	0x00000001
        /*0034*/ 	.byte	0xe0, 0x10, 0x00, 0x00, 0x01, 0x00, 0x00, 0x00, 0x40, 0x81, 0x00, 0x00, 0x01, 0x00, 0x00, 0x00
        /*0044*/ 	.byte	0xb0, 0x8d, 0x00, 0x00


	//----- nvinfo : EIATTR_MERCURY_ISA_VERSION
	.align		4
.L_27:
        /*0048*/ 	.byte	0x03, 0x5f
        /*004a*/ 	.short	0x0101


	//----- nvinfo : EIATTR_INT_WARP_WIDE_INSTR_OFFSETS
	.align		4
        /*004c*/ 	.byte	0x04, 0x31
        /*004e*/ 	.short	(.L_29 - .L_28)


	//   ....[0]....
.L_28:
        /*0050*/ 	.word	0x00000860


	//   ....[1]....
        /*0054*/ 	.word	0x00000890


	//   ....[2]....
        /*0058*/ 	.word	0x000008d0


	//   ....[3]....
        /*005c*/ 	.word	0x00000a00


	//   ....[4]....
        /*0060*/ 	.word	0x00000a10


	//   ....[5]....
        /*0064*/ 	.word	0x00000a20


	//   ....[6]....
        /*0068*/ 	.word	0x00000ac0


	//   ....[7]....
        /*006c*/ 	.word	0x00000b00


	//   ....[8]....
        /*0070*/ 	.word	0x00002070


	//----- nvinfo : EIATTR_COOP_GROUP_MASK_REGIDS
	.align		4
.L_29:
        /*0074*/ 	.byte	0x04, 0x29
        /*0076*/ 	.short	(.L_31 - .L_30)


	//   ....[0]....
.L_30:
        /*0078*/ 	.word	0xffffffff


	//   ....[1]....
        /*007c*/ 	.word	0xffffffff


	//   ....[2]....
        /*0080*/ 	.word	0xffffffff


	//   ....[3]....
        /*0084*/ 	.word	0xffffffff


	//   ....[4]....
        /*0088*/ 	.word	0xffffffff


	//   ....[5]....
        /*008c*/ 	.word	0xffffffff


	//   ....[6]....
        /*0090*/ 	.word	0xffffffff


	//----- nvinfo : EIATTR_COOP_GROUP_INSTR_OFFSETS
	.align		4
.L_31:
        /*0094*/ 	.byte	0x04, 0x28
        /*0096*/ 	.short	(.L_33 - .L_32)


	//   ....[0]....
.L_32:
        /*0098*/ 	.word	0x00000070


	//   ....[1]....
        /*009c*/ 	.word	0x00000080


	//   ....[2]....
        /*00a0*/ 	.word	0x00000140


	//   ....[3]....
        /*00a4*/ 	.word	0x00000620


	//   ....[4]....
        /*00a8*/ 	.word	0x00000660


	//   ....[5]....
        /*00ac*/ 	.word	0x00000a40


	//   ....[6]....
        /*00b0*/ 	.word	0x00000c80


	//----- nvinfo : EIATTR_REG_RECONFIG
	.align		4
.L_33:
        /*00b4*/ 	.byte	0x01, 0x54
	.zero		2


	//----- nvinfo : EIATTR_SYSCALL_OFFSETS
	.align		4
        /*00b8*/ 	.byte	0x04, 0x46
        /*00ba*/ 	.short	(.L_35 - .L_34)


	//   ....[0]....
.L_34:
        /*00bc*/ 	.word	0x00001b10


	//----- nvinfo : EIATTR_MBARRIER_INSTR_OFFSETS
	.align		4
.L_35:
        /*00c0*/ 	.byte	0x04, 0x39
        /*00c2*/ 	.short	(.L_37 - .L_36)


	//   ....[0]....
.L_36:
        /*00c4*/ 	.word	0x00000280
        /*00c8*/ 	.word	0x000000ff
        /*00cc*/ 	.word	0x00000000
        /*00d0*/ 	.short	0x0100
        /*00d2*/ 	.byte	0x08
	.zero		1


	//   ....[1]....
        /*00d4*/ 	.word	0x00000290
        /*00d8*/ 	.word	0x000000ff
        /*00dc*/ 	.word	0x000000e0
        /*00e0*/ 	.short	0x0100
        /*00e2*/ 	.byte	0x08
	.zero		1


	//   ....[2]....
        /*00e4*/ 	.word	0x000002a0
        /*00e8*/ 	.word	0x000000ff
        /*00ec*/ 	.word	0x00000008
        /*00f0*/ 	.short	0x0100
        /*00f2*/ 	.byte	0x08
	.zero		1


	//   ....[3]....
        /*00f4*/ 	.word	0x000002b0
        /*00f8*/ 	.word	0x000000ff
        /*00fc*/ 	.word	0x000000e8
        /*0100*/ 	.short	0x0100
        /*0102*/ 	.byte	0x08
	.zero		1


	//   ....[4]....
        /*0104*/ 	.word	0x000002c0
        /*0108*/ 	.word	0x000000ff
        /*010c*/ 	.word	0x00000010
        /*0110*/ 	.short	0x0100
        /*0112*/ 	.byte	0x08
	.zero		1


	//   ....[5]....
        /*0114*/ 	.word	0x000002d0
        /*0118*/ 	.word	0x000000ff
        /*011c*/ 	.word	0x000000f0
        /*0120*/ 	.short	0x0100
        /*0122*/ 	.byte	0x08
	.zero		1


	//   ....[6]....
        /*0124*/ 	.word	0x000002e0
        /*0128*/ 	.word	0x000000ff
        /*012c*/ 	.word	0x00000018
        /*0130*/ 	.short	0x0100
        /*0132*/ 	.byte	0x08
	.zero		1


	//   ....[7]....
        /*0134*/ 	.word	0x000002f0
        /*0138*/ 	.word	0x000000ff
        /*013c*/ 	.word	0x000000f8
        /*0140*/ 	.short	0x0100
        /*0142*/ 	.byte	0x08
	.zero		1


	//   ....[8]....
        /*0144*/ 	.word	0x00000300
        /*0148*/ 	.word	0x000000ff
        /*014c*/ 	.word	0x00000020
        /*0150*/ 	.short	0x0100
        /*0152*/ 	.byte	0x08
	.zero		1


	//   ....[9]....
        /*0154*/ 	.word	0x00000310
        /*0158*/ 	.word	0x000000ff
        /*015c*/ 	.word	0x00000100
        /*0160*/ 	.short	0x0100
        /*0162*/ 	.byte	0x08
	.zero		1


	//   ....[10]....
        /*0164*/ 	.word	0x00000320
        /*0168*/ 	.word	0x000000ff
        /*016c*/ 	.word	0x00000028
        /*0170*/ 	.short	0x0100
        /*0172*/ 	.byte	0x08
	.zero		1


	//   ....[11]....
        /*0174*/ 	.word	0x00000330
        /*0178*/ 	.word	0x000000ff
        /*017c*/ 	.word	0x00000108
        /*0180*/ 	.short	0x0100
        /*0182*/ 	.byte	0x08
	.zero		1


	//   ....[12]....
        /*0184*/ 	.word	0x00000340
        /*0188*/ 	.word	0x000000ff
        /*018c*/ 	.word	0x00000030
        /*0190*/ 	.short	0x0100
        /*0192*/ 	.byte	0x08
	.zero		1


	//   ....[13]....
        /*0194*/ 	.word	0x00000350
        /*0198*/ 	.word	0x000000ff
        /*019c*/ 	.word	0x00000110
        /*01a0*/ 	.short	0x0100
        /*01a2*/ 	.byte	0x08
	.zero		1


	//   ....[14]....
        /*01a4*/ 	.word	0x00000360
        /*01a8*/ 	.word	0x000000ff
        /*01ac*/ 	.word	0x00000038
        /*01b0*/ 	.short	0x0100
        /*01b2*/ 	.byte	0x08
	.zero		1


	//   ....[15]....
        /*01b4*/ 	.word	0x00000370
        /*01b8*/ 	.word	0x000000ff
        /*01bc*/ 	.word	0x00000118
        /*01c0*/ 	.short	0x0100
        /*01c2*/ 	.byte	0x08
	.zero		1


	//   ....[16]....
        /*01c4*/ 	.word	0x00000380
        /*01c8*/ 	.word	0x000000ff
        /*01cc*/ 	.word	0x00000040
        /*01d0*/ 	.short	0x0100
        /*01d2*/ 	.byte	0x08
	.zero		1


	//   ....[17]....
        /*01d4*/ 	.word	0x00000390
        /*01d8*/ 	.word	0x000000ff
        /*01dc*/ 	.word	0x00000120
        /*01e0*/ 	.short	0x0100
        /*01e2*/ 	.byte	0x08
	.zero		1


	//   ....[18]....
        /*01e4*/ 	.word	0x000003a0
        /*01e8*/ 	.word	0x000000ff
        /*01ec*/ 	.word	0x00000048
        /*01f0*/ 	.short	0x0100
        /*01f2*/ 	.byte	0x08
	.zero		1


	//   ....[19]....
        /*01f4*/ 	.word	0x000003b0
        /*01f8*/ 	.word	0x000000ff
        /*01fc*/ 	.word	0x00000128
        /*0200*/ 	.short	0x0100
        /*0202*/ 	.byte	0x08
	.zero		1


	//   ....[20]....
        /*0204*/ 	.word	0x000003c0
        /*0208*/ 	.word	0x000000ff
        /*020c*/ 	.word	0x00000050
        /*0210*/ 	.short	0x0100
        /*0212*/ 	.byte	0x08
	.zero		1


	//   ....[21]....
        /*0214*/ 	.word	0x000003d0
        /*0218*/ 	.word	0x000000ff
        /*021c*/ 	.word	0x00000130
        /*0220*/ 	.short	0x0100
        /*0222*/ 	.byte	0x08
	.zero		1


	//   ....[22]....
        /*0224*/ 	.word	0x000003e0
        /*0228*/ 	.word	0x000000ff
        /*022c*/ 	.word	0x00000058
        /*0230*/ 	.short	0x0100
        /*0232*/ 	.byte	0x08
	.zero		1


	//   ....[23]....
        /*0234*/ 	.word	0x000003f0
        /*0238*/ 	.word	0x000000ff
        /*023c*/ 	.word	0x00000138
        /*0240*/ 	.short	0x0100
        /*0242*/ 	.byte	0x08
	.zero		1


	//   ....[24]....
        /*0244*/ 	.word	0x00000400
        /*0248*/ 	.word	0x000000ff
        /*024c*/ 	.word	0x00000060
        /*0250*/ 	.short	0x0100
        /*0252*/ 	.byte	0x08
	.zero		1


	//   ....[25]....
        /*0254*/ 	.word	0x00000410
        /*0258*/ 	.word	0x000000ff
        /*025c*/ 	.word	0x00000140
        /*0260*/ 	.short	0x0100
        /*0262*/ 	.byte	0x08
	.zero		1


	//   ....[26]....
        /*0264*/ 	.word	0x00000420
        /*0268*/ 	.word	0x000000ff
        /*026c*/ 	.word	0x00000068
        /*0270*/ 	.short	0x0100
        /*0272*/ 	.byte	0x08
	.zero		1


	//   ....[27]....
        /*0274*/ 	.word	0x00000430
        /*0278*/ 	.word	0x000000ff
        /*027c*/ 	.word	0x00000148
        /*0280*/ 	.short	0x0100
        /*0282*/ 	.byte	0x08
	.zero		1


	//   ....[28]....
        /*0284*/ 	.word	0x00000440
        /*0288*/ 	.word	0x000000ff
        /*028c*/ 	.word	0x00000070
        /*0290*/ 	.short	0x0100
        /*0292*/ 	.byte	0x08
	.zero		1


	//   ....[29]....
        /*0294*/ 	.word	0x00000450
        /*0298*/ 	.word	0x000000ff
        /*029c*/ 	.word	0x00000150
        /*02a0*/ 	.short	0x0100
        /*02a2*/ 	.byte	0x08
	.zero		1


	//   ....[30]....
        /*02a4*/ 	.word	0x00000460
        /*02a8*/ 	.word	0x000000ff
        /*02ac*/ 	.word	0x00000078
        /*02b0*/ 	.short	0x0100
        /*02b2*/ 	.byte	0x08
	.zero		1


	//   ....[31]....
        /*02b4*/ 	.word	0x00000470
        /*02b8*/ 	.word	0x000000ff
        /*02bc*/ 	.word	0x00000158
        /*02c0*/ 	.short	0x0100
        /*02c2*/ 	.byte	0x08
	.zero		1


	//   ....[32]....
        /*02c4*/ 	.word	0x00000480
        /*02c8*/ 	.word	0x000000ff
        /*02cc*/ 	.word	0x00000080
        /*02d0*/ 	.short	0x0100
        /*02d2*/ 	.byte	0x08
	.zero		1


	//   ....[33]....
        /*02d4*/ 	.word	0x00000490
        /*02d8*/ 	.word	0x000000ff
        /*02dc*/ 	.word	0x00000160
        /*02e0*/ 	.short	0x0100
        /*02e2*/ 	.byte	0x08
	.zero		1


	//   ....[34]....
        /*02e4*/ 	.word	0x000004a0
        /*02e8*/ 	.word	0x000000ff
        /*02ec*/ 	.word	0x00000088
        /*02f0*/ 	.short	0x0100
        /*02f2*/ 	.byte	0x08
	.zero		1


	//   ....[35]....
        /*02f4*/ 	.word	0x000004b0
        /*02f8*/ 	.word	0x000000ff
        /*02fc*/ 	.word	0x00000168
        /*0300*/ 	.short	0x0100
        /*0302*/ 	.byte	0x08
	.zero		1


	//   ....[36]....
        /*0304*/ 	.word	0x000004c0
        /*0308*/ 	.word	0x000000ff
        /*030c*/ 	.word	0x00000090
        /*0310*/ 	.short	0x0100
        /*0312*/ 	.byte	0x08
	.zero		1


	//   ....[37]....
        /*0314*/ 	.word	0x000004d0
        /*0318*/ 	.word	0x000000ff
        /*031c*/ 	.word	0x00000170
        /*0320*/ 	.short	0x0100
        /*0322*/ 	.byte	0x08
	.zero		1


	//   ....[38]....
        /*0324*/ 	.word	0x000004e0
        /*0328*/ 	.word	0x000000ff
        /*032c*/ 	.word	0x00000098
        /*0330*/ 	.short	0x0100
        /*0332*/ 	.byte	0x08
	.zero		1


	//   ....[39]....
        /*0334*/ 	.word	0x000004f0
        /*0338*/ 	.word	0x000000ff
        /*033c*/ 	.word	0x00000178
        /*0340*/ 	.short	0x0100
        /*0342*/ 	.byte	0x08
	.zero		1


	//   ....[40]....
        /*0344*/ 	.word	0x00000500
        /*0348*/ 	.word	0x000000ff
        /*034c*/ 	.word	0x000000a0
        /*0350*/ 	.short	0x0100
        /*0352*/ 	.byte	0x08
	.zero		1


	//   ....[41]....
        /*0354*/ 	.word	0x00000510
        /*0358*/ 	.word	0x000000ff
        /*035c*/ 	.word	0x00000180
        /*0360*/ 	.short	0x0100
        /*0362*/ 	.byte	0x08
	.zero		1


	//   ....[42]....
        /*0364*/ 	.word	0x00000520
        /*0368*/ 	.word	0x000000ff
        /*036c*/ 	.word	0x000000a8
        /*0370*/ 	.short	0x0100
        /*0372*/ 	.byte	0x08
	.zero		1


	//   ....[43]....
        /*0374*/ 	.word	0x00000530
        /*0378*/ 	.word	0x000000ff
        /*037c*/ 	.word	0x00000188
        /*0380*/ 	.short	0x0100
        /*0382*/ 	.byte	0x08
	.zero		1


	//   ....[44]....
        /*0384*/ 	.word	0x00000540
        /*0388*/ 	.word	0x000000ff
        /*038c*/ 	.word	0x000000b0
        /*0390*/ 	.short	0x0100
        /*0392*/ 	.byte	0x08
	.zero		1


	//   ....[45]....
        /*0394*/ 	.word	0x00000550
        /*0398*/ 	.word	0x000000ff
        /*039c*/ 	.word	0x00000190
        /*03a0*/ 	.short	0x0100
        /*03a2*/ 	.byte	0x08
	.zero		1


	//   ....[46]....
        /*03a4*/ 	.word	0x00000560
        /*03a8*/ 	.word	0x000000ff
        /*03ac*/ 	.word	0x000000b8
        /*03b0*/ 	.short	0x0100
        /*03b2*/ 	.byte	0x08
	.zero		1


	//   ....[47]....
        /*03b4*/ 	.word	0x00000570
        /*03b8*/ 	.word	0x000000ff
        /*03bc*/ 	.word	0x00000198
        /*03c0*/ 	.short	0x0100
        /*03c2*/ 	.byte	0x08
	.zero		1


	//   ....[48]....
        /*03c4*/ 	.word	0x00000580
        /*03c8*/ 	.word	0x000000ff
        /*03cc*/ 	.word	0x000000c0
        /*03d0*/ 	.short	0x0100
        /*03d2*/ 	.byte	0x08
	.zero		1


	//   ....[49]....
        /*03d4*/ 	.word	0x00000590
        /*03d8*/ 	.word	0x000000ff
        /*03dc*/ 	.word	0x000001a0
        /*03e0*/ 	.short	0x0100
        /*03e2*/ 	.byte	0x08
	.zero		1


	//   ....[50]....
        /*03e4*/ 	.word	0x000005a0
        /*03e8*/ 	.word	0x000000ff
        /*03ec*/ 	.word	0x000000c8
        /*03f0*/ 	.short	0x0100
        /*03f2*/ 	.byte	0x08
	.zero		1


	//   ....[51]....
        /*03f4*/ 	.word	0x000005b0
        /*03f8*/ 	.word	0x000000ff
        /*03fc*/ 	.word	0x000001a8
        /*0400*/ 	.short	0x0100
        /*0402*/ 	.byte	0x08
	.zero		1


	//   ....[52]....
        /*0404*/ 	.word	0x000005c0
        /*0408*/ 	.word	0x000000ff
        /*040c*/ 	.word	0x000000d0
        /*0410*/ 	.short	0x0100
        /*0412*/ 	.byte	0x08
	.zero		1


	//   ....[53]....
        /*0414*/ 	.word	0x000005d0
        /*0418*/ 	.word	0x000000ff
        /*041c*/ 	.word	0x000001b0
        /*0420*/ 	.short	0x0100
        /*0422*/ 	.byte	0x08
	.zero		1


	//   ....[54]....
        /*0424*/ 	.word	0x000005e0
        /*0428*/ 	.word	0x000000ff
        /*042c*/ 	.word	0x000000d8
        /*0430*/ 	.short	0x0100
        /*0432*/ 	.byte	0x08
	.zero		1


	//   ....[55]....
        /*0434*/ 	.word	0x000005f0
        /*0438*/ 	.word	0x000000ff
        /*043c*/ 	.word	0x000001b8
        /*0440*/ 	.short	0x0100
        /*0442*/ 	.byte	0x08
	.zero		1


	//   ....[56]....
        /*0444*/ 	.word	0x00000b30
        /*0448*/ 	.word	0x000000ff
        /*044c*/ 	.word	0x000001f0
        /*0450*/ 	.short	0x0100
        /*0452*/ 	.byte	0x08
	.zero		1


	//   ....[57]....
        /*0454*/ 	.word	0x00000bc0
        /*0458*/ 	.word	0x000000ff
        /*045c*/ 	.word	0x000001f8
        /*0460*/ 	.short	0x0100
        /*0462*/ 	.byte	0x08
	.zero		1


	//   ....[58]....
        /*0464*/ 	.word	0x00000c00
        /*0468*/ 	.word	0x000000ff
        /*046c*/ 	.word	0x000001d0
        /*0470*/ 	.short	0x0100
        /*0472*/ 	.byte	0x09
	.zero		1


	//   ....[59]....
        /*0474*/ 	.word	0x00000c10
        /*0478*/ 	.word	0x000000ff
        /*047c*/ 	.word	0x000001d8
        /*0480*/ 	.short	0x0100
        /*0482*/ 	.byte	0x09
	.zero		1


	//   ....[60]....
        /*0484*/ 	.word	0x00000c20
        /*0488*/ 	.word	0x000000ff
        /*048c*/ 	.word	0x000001e0
        /*0490*/ 	.short	0x0100
        /*0492*/ 	.byte	0x09
	.zero		1


	//   ....[61]....
        /*0494*/ 	.word	0x00000c30
        /*0498*/ 	.word	0x000000ff
        /*049c*/ 	.word	0x000001e8
        /*04a0*/ 	.short	0x0100
        /*04a2*/ 	.byte	0x09
	.zero		1


	//   ....[62]....
        /*04a4*/ 	.word	0x000019f0
        /*04a8*/ 	.word	0x0000007f
        /*04ac*/ 	.word	0x00000000
        /*04b0*/ 	.short	0x010a
        /*04b2*/ 	.byte	0x2a
	.zero		1


	//   ....[63]....
        /*04b4*/ 	.word	0x00001b90
        /*04b8*/ 	.word	0x00000003
        /*04bc*/ 	.word	0x00000000
        /*04c0*/ 	.short	0x010a
        /*04c2*/ 	.byte	0x3f
	.zero		1


	//   ....[64]....
        /*04c4*/ 	.word	0x00001bf0
        /*04c8*/ 	.word	0x00000003
        /*04cc*/ 	.word	0x00000000
        /*04d0*/ 	.short	0x010a
        /*04d2*/ 	.byte	0x3f
	.zero		1


	//   ....[65]....
        /*04d4*/ 	.word	0x00001de0
        /*04d8*/ 	.word	0x000000ff
        /*04dc*/ 	.word	0x00000000
        /*04e0*/ 	.short	0x010a
        /*04e2*/ 	.byte	0x04
	.zero		1


	//   ....[66]....
        /*04e4*/ 	.word	0x00001e20
        /*04e8*/ 	.word	0x000000ff
        /*04ec*/ 	.word	0x00000000
        /*04f0*/ 	.short	0x010a
        /*04f2*/ 	.byte	0x04
	.zero		1


	//   ....[67]....
        /*04f4*/ 	.word	0x00001f10
        /*04f8*/ 	.word	0x00000005
        /*04fc*/ 	.word	0x00000000
        /*0500*/ 	.short	0x0101
        /*0502*/ 	.byte	0x3f
	.zero		1


	//   ....[68]....
        /*0504*/ 	.word	0x00002010
        /*0508*/ 	.word	0x00000080
        /*050c*/ 	.word	0x00000000
        /*0510*/ 	.short	0x0101
        /*0512*/ 	.byte	0x2d
	.zero		1


	//   ....[69]....
        /*0514*/ 	.word	0x00002110
        /*0518*/ 	.word	0x00000003
        /*051c*/ 	.word	0x00000000
        /*0520*/ 	.short	0x0101
        /*0522*/ 	.byte	0x3f
	.zero		1


	//   ....[70]....
        /*0524*/ 	.word	0x000021d0
        /*0528*/ 	.word	0x0000007f
        /*052c*/ 	.word	0x00000010
        /*0530*/ 	.short	0x010a
        /*0532*/ 	.byte	0x2a
	.zero		1


	//   ....[71]....
        /*0534*/ 	.word	0x00008160
        /*0538*/ 	.word	0x00000082
        /*053c*/ 	.word	0x00000000
        /*0540*/ 	.short	0x0101
        /*0542*/ 	.byte	0x2d
	.zero		1


	//   ....[72]....
        /*0544*/ 	.word	0x00008af0
        /*0548*/ 	.word	0x0000000c
        /*054c*/ 	.word	0x000000e0
        /*0550*/ 	.short	0x010a
        /*0552*/ 	.byte	0x3f
	.zero		1


	//   ....[73]....
        /*0554*/ 	.word	0x00008ed0
        /*0558*/ 	.word	0x00000002
        /*055c*/ 	.word	0x000001f8
        /*0560*/ 	.short	0x0101
        /*0562*/ 	.byte	0x3f
	.zero		1


	//   ....[74]....
        /*0564*/ 	.word	0x00009640
        /*0568*/ 	.word	0x00000007
        /*056c*/ 	.word	0x00000000
        /*0570*/ 	.short	0x010a
        /*0572*/ 	.byte	0x3f
	.zero		1


	//   ....[75]....
        /*0574*/ 	.word	0x000096c0
        /*0578*/ 	.word	0x00000009
        /*057c*/ 	.word	0x00000000
        /*0580*/ 	.short	0x010a
        /*0582*/ 	.byte	0x3f
	.zero		1


	//   ....[76]....
        /*0584*/ 	.word	0x00009750
        /*0588*/ 	.word	0x00000006
        /*058c*/ 	.word	0x00000000
        /*0590*/ 	.short	0x010a
        /*0592*/ 	.byte	0x3f
	.zero		1


	//   ....[77]....
        /*0594*/ 	.word	0x000097e0
        /*0598*/ 	.word	0x00000009
        /*059c*/ 	.word	0x00000000
        /*05a0*/ 	.short	0x010a
        /*05a2*/ 	.byte	0x3f
	.zero		1


	//   ....[78]....
        /*05a4*/ 	.word	0x00009870
        /*05a8*/ 	.word	0x00000006
        /*05ac*/ 	.word	0x00000000
        /*05b0*/ 	.short	0x010a
        /*05b2*/ 	.byte	0x3f
	.zero		1


	//   ....[79]....
        /*05b4*/ 	.word	0x00009900
        /*05b8*/ 	.word	0x00000009
        /*05bc*/ 	.word	0x00000000
        /*05c0*/ 	.short	0x010a
        /*05c2*/ 	.byte	0x3f
	.zero		1


	//   ....[80]....
        /*05c4*/ 	.word	0x00009990
        /*05c8*/ 	.word	0x00000006
        /*05cc*/ 	.word	0x00000000
        /*05d0*/ 	.short	0x010a
        /*05d2*/ 	.byte	0x3f
	.zero		1


	//   ....[81]....
        /*05d4*/ 	.word	0x00009a20
        /*05d8*/ 	.word	0x00000009
        /*05dc*/ 	.word	0x00000000
        /*05e0*/ 	.short	0x010a
        /*05e2*/ 	.byte	0x3f
	.zero		1


	//   ....[82]....
        /*05e4*/ 	.word	0x00009ab0
        /*05e8*/ 	.word	0x00000006
        /*05ec*/ 	.word	0x00000000
        /*05f0*/ 	.short	0x010a
        /*05f2*/ 	.byte	0x3f
	.zero		1


	//   ....[83]....
        /*05f4*/ 	.word	0x00009b40
        /*05f8*/ 	.word	0x00000009
        /*05fc*/ 	.word	0x00000000
        /*0600*/ 	.short	0x010a
        /*0602*/ 	.byte	0x3f
	.zero		1


	//   ....[84]....
        /*0604*/ 	.word	0x00009bd0
        /*0608*/ 	.word	0x00000006
        /*060c*/ 	.word	0x00000000
        /*0610*/ 	.short	0x010a
        /*0612*/ 	.byte	0x3f
	.zero		1


	//   ....[85]....
        /*0614*/ 	.word	0x00009c60
        /*0618*/ 	.word	0x00000009
        /*061c*/ 	.word	0x00000000
        /*0620*/ 	.short	0x010a
        /*0622*/ 	.byte	0x3f
	.zero		1


	//   ....[86]....
        /*0624*/ 	.word	0x00009cf0
        /*0628*/ 	.word	0x00000006
        /*062c*/ 	.word	0x00000000
        /*0630*/ 	.short	0x010a
        /*0632*/ 	.byte	0x3f
	.zero		1


	//   ....[87]....
        /*0634*/ 	.word	0x00009d80
        /*0638*/ 	.word	0x00000009
        /*063c*/ 	.word	0x00000000
        /*0640*/ 	.short	0x010a
        /*0642*/ 	.byte	0x3f
	.zero		1


	//   ....[88]....
        /*0644*/ 	.word	0x00009e10
        /*0648*/ 	.word	0x00000006
        /*064c*/ 	.word	0x00000000
        /*0650*/ 	.short	0x010a
        /*0652*/ 	.byte	0x3f
	.zero		1


	//   ....[89]....
        /*0654*/ 	.word	0x00009ea0
        /*0658*/ 	.word	0x00000009
        /*065c*/ 	.word	0x00000000
        /*0660*/ 	.short	0x010a
        /*0662*/ 	.byte	0x3f
	.zero		1


	//   ....[90]....
        /*0664*/ 	.word	0x00009f30
        /*0668*/ 	.word	0x00000006
        /*066c*/ 	.word	0x00000000
        /*0670*/ 	.short	0x010a
        /*0672*/ 	.byte	0x3f
	.zero		1


	//   ....[91]....
        /*0674*/ 	.word	0x00009fc0
        /*0678*/ 	.word	0x00000009
        /*067c*/ 	.word	0x00000000
        /*0680*/ 	.short	0x010a
        /*0682*/ 	.byte	0x3f
	.zero		1


	//   ....[92]....
        /*0684*/ 	.word	0x0000a050
        /*0688*/ 	.word	0x00000006
        /*068c*/ 	.word	0x00000000
        /*0690*/ 	.short	0x010a
        /*0692*/ 	.byte	0x3f
	.zero		1


	//   ....[93]....
        /*0694*/ 	.word	0x0000a0e0
        /*0698*/ 	.word	0x00000009
        /*069c*/ 	.word	0x00000000
        /*06a0*/ 	.short	0x010a
        /*06a2*/ 	.byte	0x3f
	.zero		1


	//   ....[94]....
        /*06a4*/ 	.word	0x0000a170
        /*06a8*/ 	.word	0x00000006
        /*06ac*/ 	.word	0x00000000
        /*06b0*/ 	.short	0x010a
        /*06b2*/ 	.byte	0x3f
	.zero		1


	//   ....[95]....
        /*06b4*/ 	.word	0x0000a200
        /*06b8*/ 	.word	0x00000009
        /*06bc*/ 	.word	0x00000000
        /*06c0*/ 	.short	0x010a
        /*06c2*/ 	.byte	0x3f
	.zero		1


	//   ....[96]....
        /*06c4*/ 	.word	0x0000a290
        /*06c8*/ 	.word	0x00000006
        /*06cc*/ 	.word	0x00000000
        /*06d0*/ 	.short	0x010a
        /*06d2*/ 	.byte	0x3f
	.zero		1


	//   ....[97]....
        /*06d4*/ 	.word	0x0000a320
        /*06d8*/ 	.word	0x00000009
        /*06dc*/ 	.word	0x00000000
        /*06e0*/ 	.short	0x010a
        /*06e2*/ 	.byte	0x3f
	.zero		1


	//   ....[98]....
        /*06e4*/ 	.word	0x0000a3b0
        /*06e8*/ 	.word	0x00000006
        /*06ec*/ 	.word	0x00000000
        /*06f0*/ 	.short	0x010a
        /*06f2*/ 	.byte	0x3f
	.zero		1


	//   ....[99]....
        /*06f4*/ 	.word	0x0000a440
        /*06f8*/ 	.word	0x00000009
        /*06fc*/ 	.word	0x00000000
        /*0700*/ 	.short	0x010a
        /*0702*/ 	.byte	0x3f
	.zero		1


	//   ....[100]....
        /*0704*/ 	.word	0x0000a4d0
        /*0708*/ 	.word	0x00000006
        /*070c*/ 	.word	0x00000000
        /*0710*/ 	.short	0x010a
        /*0712*/ 	.byte	0x3f
	.zero		1


	//   ....[101]....
        /*0714*/ 	.word	0x0000a560
        /*0718*/ 	.word	0x00000003
        /*071c*/ 	.word	0x00000000
        /*0720*/ 	.short	0x010a
        /*0722*/ 	.byte	0x3f
	.zero		1


	//   ....[102]....
        /*0724*/ 	.word	0x0000a5c0
        /*0728*/ 	.word	0x00000081
        /*072c*/ 	.word	0x00000000
        /*0730*/ 	.short	0x010a
        /*0732*/ 	.byte	0x3f
	.zero		1


	//   ....[103]....
        /*0734*/ 	.word	0x0000a610
        /*0738*/ 	.word	0x00000003
        /*073c*/ 	.word	0x00000000
        /*0740*/ 	.short	0x010a
        /*0742*/ 	.byte	0x3f
	.zero		1


	//   ....[104]....
        /*0744*/ 	.word	0x0000a670
        /*0748*/ 	.word	0x00000005
        /*074c*/ 	.word	0x00000000
        /*0750*/ 	.short	0x010a
        /*0752*/ 	.byte	0x3f
	.zero		1


	//   ....[105]....
        /*0754*/ 	.word	0x0000a6c0
        /*0758*/ 	.word	0x00000081
        /*075c*/ 	.word	0x00000010
        /*0760*/ 	.short	0x010a
        /*0762*/ 	.byte	0x3f
	.zero		1


	//   ....[106]....
        /*0764*/ 	.word	0x0000a790
        /*0768*/ 	.word	0x0000000c
        /*076c*/ 	.word	0x000000e0
        /*0770*/ 	.short	0x010a
        /*0772*/ 	.byte	0x3f
	.zero		1


	//   ....[107]....
        /*0774*/ 	.word	0x0000a860
        /*0778*/ 	.word	0x00000007
        /*077c*/ 	.word	0x00000000
        /*0780*/ 	.short	0x010a
        /*0782*/ 	.byte	0x3f
	.zero		1


	//   ....[108]....
        /*0784*/ 	.word	0x0000a8b0
        /*0788*/ 	.word	0x00000009
        /*078c*/ 	.word	0x00000000
        /*0790*/ 	.short	0x010a
        /*0792*/ 	.byte	0x3f
	.zero		1


	//   ....[109]....
        /*0794*/ 	.word	0x0000a900
        /*0798*/ 	.word	0x00000006
        /*079c*/ 	.word	0x00000000
        /*07a0*/ 	.short	0x010a
        /*07a2*/ 	.byte	0x3f
	.zero		1


	//   ....[110]....
        /*07a4*/ 	.word	0x0000a950
        /*07a8*/ 	.word	0x00000009
        /*07ac*/ 	.word	0x00000000
        /*07b0*/ 	.short	0x010a
        /*07b2*/ 	.byte	0x3f
	.zero		1


	//   ....[111]....
        /*07b4*/ 	.word	0x0000a9a0
        /*07b8*/ 	.word	0x00000006
        /*07bc*/ 	.word	0x00000000
        /*07c0*/ 	.short	0x010a
        /*07c2*/ 	.byte	0x3f
	.zero		1


	//   ....[112]....
        /*07c4*/ 	.word	0x0000a9f0
        /*07c8*/ 	.word	0x00000009
        /*07cc*/ 	.word	0x00000000
        /*07d0*/ 	.short	0x010a
        /*07d2*/ 	.byte	0x3f
	.zero		1


	//   ....[113]....
        /*07d4*/ 	.word	0x0000aa40
        /*07d8*/ 	.word	0x00000006
        /*07dc*/ 	.word	0x00000000
        /*07e0*/ 	.short	0x010a
        /*07e2*/ 	.byte	0x3f
	.zero		1


	//   ....[114]....
        /*07e4*/ 	.word	0x0000aa90
        /*07e8*/ 	.word	0x00000009
        /*07ec*/ 	.word	0x00000000
        /*07f0*/ 	.short	0x010a
        /*07f2*/ 	.byte	0x3f
	.zero		1


	//   ....[115]....
        /*07f4*/ 	.word	0x0000aae0
        /*07f8*/ 	.word	0x00000006
        /*07fc*/ 	.word	0x00000000
        /*0800*/ 	.short	0x010a
        /*0802*/ 	.byte	0x3f
	.zero		1


	//   ....[116]....
        /*0804*/ 	.word	0x0000ab30
        /*0808*/ 	.word	0x00000009
        /*080c*/ 	.word	0x00000000
        /*0810*/ 	.short	0x010a
        /*0812*/ 	.byte	0x3f
	.zero		1


	//   ....[117]....
        /*0814*/ 	.word	0x0000ab80
        /*0818*/ 	.word	0x00000006
        /*081c*/ 	.word	0x00000000
        /*0820*/ 	.short	0x010a
        /*0822*/ 	.byte	0x3f
	.zero		1


	//   ....[118]....
        /*0824*/ 	.word	0x0000abd0
        /*0828*/ 	.word	0x00000009
        /*082c*/ 	.word	0x00000000
        /*0830*/ 	.short	0x010a
        /*0832*/ 	.byte	0x3f
	.zero		1


	//   ....[119]....
        /*0834*/ 	.word	0x0000ac20
        /*0838*/ 	.word	0x00000006
        /*083c*/ 	.word	0x00000000
        /*0840*/ 	.short	0x010a
        /*0842*/ 	.byte	0x3f
	.zero		1


	//   ....[120]....
        /*0844*/ 	.word	0x0000ac70
        /*0848*/ 	.word	0x00000009
        /*084c*/ 	.word	0x00000000
        /*0850*/ 	.short	0x010a
        /*0852*/ 	.byte	0x3f
	.zero		1


	//   ....[121]....
        /*0854*/ 	.word	0x0000acc0
        /*0858*/ 	.word	0x00000006
        /*085c*/ 	.word	0x00000000
        /*0860*/ 	.short	0x010a
        /*0862*/ 	.byte	0x3f
	.zero		1


	//   ....[122]....
        /*0864*/ 	.word	0x0000ad10
        /*0868*/ 	.word	0x00000009
        /*086c*/ 	.word	0x00000000
        /*0870*/ 	.short	0x010a
        /*0872*/ 	.byte	0x3f
	.zero		1


	//   ....[123]....
        /*0874*/ 	.word	0x0000ad60
        /*0878*/ 	.word	0x00000006
        /*087c*/ 	.word	0x00000000
        /*0880*/ 	.short	0x010a
        /*0882*/ 	.byte	0x3f
	.zero		1


	//   ....[124]....
        /*0884*/ 	.word	0x0000adb0
        /*0888*/ 	.word	0x00000009
        /*088c*/ 	.word	0x00000000
        /*0890*/ 	.short	0x010a
        /*0892*/ 	.byte	0x3f
	.zero		1


	//   ....[125]....
        /*0894*/ 	.word	0x0000ae00
        /*0898*/ 	.word	0x00000006
        /*089c*/ 	.word	0x00000000
        /*08a0*/ 	.short	0x010a
        /*08a2*/ 	.byte	0x3f
	.zero		1


	//   ....[126]....
        /*08a4*/ 	.word	0x0000ae50
        /*08a8*/ 	.word	0x00000009
        /*08ac*/ 	.word	0x00000000
        /*08b0*/ 	.short	0x010a
        /*08b2*/ 	.byte	0x3f
	.zero		1


	//   ....[127]....
        /*08b4*/ 	.word	0x0000aea0
        /*08b8*/ 	.word	0x00000006
        /*08bc*/ 	.word	0x00000000
        /*08c0*/ 	.short	0x010a
        /*08c2*/ 	.byte	0x3f
	.zero		1


	//   ....[128]....
        /*08c4*/ 	.word	0x0000aef0
        /*08c8*/ 	.word	0x00000009
        /*08cc*/ 	.word	0x00000000
        /*08d0*/ 	.short	0x010a
        /*08d2*/ 	.byte	0x3f
	.zero		1


	//   ....[129]....
        /*08d4*/ 	.word	0x0000af40
        /*08d8*/ 	.word	0x00000006
        /*08dc*/ 	.word	0x00000000
        /*08e0*/ 	.short	0x010a
        /*08e2*/ 	.byte	0x3f
	.zero		1


	//   ....[130]....
        /*08e4*/ 	.word	0x0000af90
        /*08e8*/ 	.word	0x00000009
        /*08ec*/ 	.word	0x00000000
        /*08f0*/ 	.short	0x010a
        /*08f2*/ 	.byte	0x3f
	.zero		1


	//   ....[131]....
        /*08f4*/ 	.word	0x0000afe0
        /*08f8*/ 	.word	0x00000006
        /*08fc*/ 	.word	0x00000000
        /*0900*/ 	.short	0x010a
        /*0902*/ 	.byte	0x3f
	.zero		1


	//   ....[132]....
        /*0904*/ 	.word	0x0000b030
        /*0908*/ 	.word	0x00000009
        /*090c*/ 	.word	0x00000000
        /*0910*/ 	.short	0x010a
        /*0912*/ 	.byte	0x3f
	.zero		1


	//   ....[133]....
        /*0914*/ 	.word	0x0000b080
        /*0918*/ 	.word	0x00000006
        /*091c*/ 	.word	0x00000000
        /*0920*/ 	.short	0x010a
        /*0922*/ 	.byte	0x3f
	.zero		1


	//----- nvinfo : EIATTR_NUM_MBARRIERS
	.align		4
.L_37:
        /*0924*/ 	.byte	0x03, 0x38
        /*0926*/ 	.short	0x003e


	//----- nvinfo : EIATTR_EXIT_INSTR_OFFSETS
	.align		4
        /*0928*/ 	.byte	0x04, 0x1c
        /*092a*/ 	.short	(.L_39 - .L_38)


	//   ....[0]....
.L_38:
        /*092c*/ 	.word	0x00001720


	//   ....[1]....
        /*0930*/ 	.word	0x00001780


	//   ....[2]....
        /*0934*/ 	.word	0x000087f0


	//   ....[3]....
        /*0938*/ 	.word	0x00008820


	//   ....[4]....
        /*093c*/ 	.word	0x0000a5b0


	//----- nvinfo : EIATTR_MAX_THREADS
	.align		4
.L_39:
        /*0940*/ 	.byte	0x04, 0x05
        /*0942*/ 	.short	(.L_41 - .L_40)
.L_40:
        /*0944*/ 	.word	0x00000180
        /*0948*/ 	.word	0x00000001
        /*094c*/ 	.word	0x00000001


	//----- nvinfo : EIATTR_CRS_STACK_SIZE
	.align		4
.L_41:
        /*0950*/ 	.byte	0x04, 0x1e
        /*0952*/ 	.short	(.L_43 - .L_42)
.L_42:
        /*0954*/ 	.word	0x00000000


	//----- nvinfo : EIATTR_CBANK_PARAM_SIZE
	.align		4
.L_43:
        /*0958*/ 	.byte	0x03, 0x19
        /*095a*/ 	.short	0x0470


	//----- nvinfo : EIATTR_PARAM_CBANK
	.align		4
        /*095c*/ 	.byte	0x04, 0x0a
        /*095e*/ 	.short	(.L_45 - .L_44)
	.align		4
.L_44:
        /*0960*/ 	.word	index@(.nv.constant0._ZN7cutlass13device_kernelINS_4gemm6kernel13GemmUniversalIN4cute5tupleIJiiiiEEENS1_10collective13CollectiveMmaINS1_34MainloopSm90TmaGmmaWarpSpecializedILi28ENS5_IJNS4_1CILi2EEENSA_ILi1EEESC_EEENS1_32KernelTmaWarpSpecializedPingpongEEENS5_IJNSA_ILi64EEENSA_ILi192EEENSA_ILi16EEEEEENS_6half_tENS5_IJlSC_lEEESK_SL_NS4_8TiledMMAINS4_8MMA_AtomIJNS4_4SM904GMMA26MMA_64x192x16_F32F16F16_SSILNSP_5MajorE0ELSR_0ELNSP_7ScaleInE1ELSS_1EEEEEENS4_6LayoutINS5_IJSC_SC_SC_EEENS5_IJNSA_ILi0EEESX_SX_EEEEENS5_IJNS4_10UnderscoreES10_S10_EEEEENS4_13SM90_TMA_LOADENS4_14ComposedLayoutINS4_7SwizzleILi1ELi4ELi3EEENS4_18smem_ptr_flag_bitsILi16EEENSV_INS5_IJNSA_ILi8EEESI_EEENS5_IJSI_SC_EEEEEEEvNS4_8identityENS4_23SM90_TMA_LOAD_MULTICASTES1D_vS1E_EENS_8epilogue10collective6detail29Sm90TmaWarpSpecializedAdapterINS1I_15DefaultEpilogueISK_SL_SL_NS1H_6thread17LinearCombinationISK_Li1EffLNS1M_9ScaleType4KindE0ELNS_15FloatRoundStyleE2ESK_EENS1_15EpilogueDefaultEEEEEvvEEEEvNT_6ParamsE)
        /*0964*/ 	.short	0x0210
        /*0966*/ 	.short	0x0470


	//----- nvinfo : EIATTR_SW_WAR
	.align		4
.L_45:
        /*0968*/ 	.byte	0x04, 0x36
        /*096a*/ 	.short	(.L_47 - .L_46)
.L_46:
        /*096c*/ 	.word	0x00000008
.L_47:


//--------------------- .nv.callgraph             --------------------------
	.section	.nv.callgraph,"",@"SHT_CUDA_CALLGRAPH"
	.align	4
	.sectionentsize	8
	.align		4
        /*0000*/ 	.word	0x00000000
	.align		4
        /*0004*/ 	.word	0xffffffff
	.align		4
        /*0008*/ 	.word	index@(_ZN7cutlass13device_kernelINS_4gemm6kernel13GemmUniversalIN4cute5tupleIJiiiiEEENS1_10collective13CollectiveMmaINS1_34MainloopSm90TmaGmmaWarpSpecializedILi28ENS5_IJNS4_1CILi2EEENSA_ILi1EEESC_EEENS1_32KernelTmaWarpSpecializedPingpongEEENS5_IJNSA_ILi64EEENSA_ILi192EEENSA_ILi16EEEEEENS_6half_tENS5_IJlSC_lEEESK_SL_NS4_8TiledMMAINS4_8MMA_AtomIJNS4_4SM904GMMA26MMA_64x192x16_F32F16F16_SSILNSP_5MajorE0ELSR_0ELNSP_7ScaleInE1ELSS_1EEEEEENS4_6LayoutINS5_IJSC_SC_SC_EEENS5_IJNSA_ILi0EEESX_SX_EEEEENS5_IJNS4_10UnderscoreES10_S10_EEEEENS4_13SM90_TMA_LOADENS4_14ComposedLayoutINS4_7SwizzleILi1ELi4ELi3EEENS4_18smem_ptr_flag_bitsILi16EEENSV_INS5_IJNSA_ILi8EEESI_EEENS5_IJSI_SC_EEEEEEEvNS4_8identityENS4_23SM90_TMA_LOAD_MULTICASTES1D_vS1E_EENS_8epilogue10collective6detail29Sm90TmaWarpSpecializedAdapterINS1I_15DefaultEpilogueISK_SL_SL_NS1H_6thread17LinearCombinationISK_Li1EffLNS1M_9ScaleType4KindE0ELNS_15FloatRoundStyleE2ESK_EENS1_15EpilogueDefaultEEEEEvvEEEEvNT_6ParamsE)
	.align		4
        /*000c*/ 	.word	index@(__assertfail)
	.align		4
        /*0010*/ 	.word	0x00000000
	.align		4
        /*0014*/ 	.word	0xfffffffe
	.align		4
        /*0018*/ 	.word	0x00000000
	.align		4
        /*001c*/ 	.word	0xfffffffd
	.align		4
        /*0020*/ 	.word	0x00000000
	.align		4
        /*0024*/ 	.word	0xfffffffc


//--------------------- .nv.constant4             --------------------------
	.section	.nv.constant4,"a",@progbits
	.align	8
	.align		8
.nv.constant4:
        /*0000*/ 	.dword	__assertfail
	.align		8
        /*0008*/ 	.dword	__unnamed_1
	.align		8
        /*0010*/ 	.dword	_ZN39_INTERNAL_9a4ab5fc_4_k_cu_0f42adcd_88144cuda3std3__45__cpo5beginE
	.align		8
        /*0018*/ 	.dword	_ZN39_INTERNAL_9a4ab5fc_4_k_cu_0f42adcd_88144cuda3std3__45__cpo3endE
	.align		8
        /*0020*/ 	.dword	_ZN39_INTERNAL_9a4ab5fc_4_k_cu_0f42adcd_88144cuda3std3__45__cpo6cbeginE
	.align		8
        /*0028*/ 	.dword	_ZN39_INTERNAL_9a4ab5fc_4_k_cu_0f42adcd_88144cuda3std3__45__cpo4cendE
	.align		8
        /*0030*/ 	.dword	_ZN39_INTERNAL_9a4ab5fc_4_k_cu_0f42adcd_88144cuda3std3__441_GLOBAL__N__9a4ab5fc_4_k_cu_0f42adcd_88146ignoreE
	.align		8
        /*0038*/ 	.dword	_ZN39_INTERNAL_9a4ab5fc_4_k_cu_0f42adcd_88144cuda3std3__419piecewise_constructE
	.align		8
        /*0040*/ 	.dword	_ZN39_INTERNAL_9a4ab5fc_4_k_cu_0f42adcd_88144cuda3std3__48in_placeE
	.align		8
        /*0048*/ 	.dword	_ZN39_INTERNAL_9a4ab5fc_4_k_cu_0f42adcd_88144cuda3std6ranges3__45__cpo4swapE
	.align		8
        /*0050*/ 	.dword	_ZN39_INTERNAL_9a4ab5fc_4_k_cu_0f42adcd_88144cuda3std6ranges3__45__cpo9iter_moveE
	.align		8
        /*0058*/ 	.dword	_ZN39_INTERNAL_9a4ab5fc_4_k_cu_0f42adcd_88144cute7productE
	.align		8
        /*0060*/ 	.dword	_ZN39_INTERNAL_9a4ab5fc_4_k_cu_0f42adcd_88144cute1_E
	.align		8
        /*0068*/ 	.dword	$str$22
	.align		8
        /*0070*/ 	.dword	$str$23


//--------------------- .text._ZN7cutlass13device_kernelINS_4gemm6kernel13GemmUniversalIN4cute5tupleIJiiiiEEENS1_10collective13CollectiveMmaINS1_34MainloopSm90TmaGmmaWarpSpecializedILi28ENS5_IJNS4_1CILi2EEENSA_ILi1EEESC_EEENS1_32KernelTmaWarpSpecializedPingpongEEENS5_IJNSA_ILi64EEENSA_ILi192EEENSA_ILi16EEEEEENS_6half_tENS5_IJlSC_lEEESK_SL_NS4_8TiledMMAINS4_8MMA_AtomIJNS4_4SM904GMMA26MMA_64x192x16_F32F16F16_SSILNSP_5MajorE0ELSR_0ELNSP_7ScaleInE1ELSS_1EEEEEENS4_6LayoutINS5_IJSC_SC_SC_EEENS5_IJNSA_ILi0EEESX_SX_EEEEENS5_IJNS4_10UnderscoreES10_S10_EEEEENS4_13SM90_TMA_LOADENS4_14ComposedLayoutINS4_7SwizzleILi1ELi4ELi3EEENS4_18smem_ptr_flag_bitsILi16EEENSV_INS5_IJNSA_ILi8EEESI_EEENS5_IJSI_SC_EEEEEEEvNS4_8identityENS4_23SM90_TMA_LOAD_MULTICASTES1D_vS1E_EENS_8epilogue10collective6detail29Sm90TmaWarpSpecializedAdapterINS1I_15DefaultEpilogueISK_SL_SL_NS1H_6thread17LinearCombinationISK_Li1EffLNS1M_9ScaleType4KindE0ELNS_15FloatRoundStyleE2ESK_EENS1_15EpilogueDefaultEEEEEvvEEEEvNT_6ParamsE --------------------------
	.section	.text._ZN7cutlass13device_kernelINS_4gemm6kernel13GemmUniversalIN4cute5tupleIJiiiiEEENS1_10collective13CollectiveMmaINS1_34MainloopSm90TmaGmmaWarpSpecializedILi28ENS5_IJNS4_1CILi2EEENSA_ILi1EEESC_EEENS1_32KernelTmaWarpSpecializedPingpongEEENS5_IJNSA_ILi64EEENSA_ILi192EEENSA_ILi16EEEEEENS_6half_tENS5_IJlSC_lEEESK_SL_NS4_8TiledMMAINS4_8MMA_AtomIJNS4_4SM904GMMA26MMA_64x192x16_F32F16F16_SSILNSP_5MajorE0ELSR_0ELNSP_7ScaleInE1ELSS_1EEEEEENS4_6LayoutINS5_IJSC_SC_SC_EEENS5_IJNSA_ILi0EEESX_SX_EEEEENS5_IJNS4_10UnderscoreES10_S10_EEEEENS4_13SM90_TMA_LOADENS4_14ComposedLayoutINS4_7SwizzleILi1ELi4ELi3EEENS4_18smem_ptr_flag_bitsILi16EEENSV_INS5_IJNSA_ILi8EEESI_EEENS5_IJSI_SC_EEEEEEEvNS4_8identityENS4_23SM90_TMA_LOAD_MULTICASTES1D_vS1E_EENS_8epilogue10collective6detail29Sm90TmaWarpSpecializedAdapterINS1I_15DefaultEpilogueISK_SL_SL_NS1H_6thread17LinearCombinationISK_Li1EffLNS1M_9ScaleType4KindE0ELNS_15FloatRoundStyleE2ESK_EENS1_15EpilogueDefaultEEEEEvvEEEEvNT_6ParamsE,"ax",@progbits
	.align	128
.text._ZN7cutlass13device_kernelINS_4gemm6kernel13GemmUniversalIN4cute5tupleIJiiiiEEENS1_10collective13CollectiveMmaINS1_34MainloopSm90TmaGmmaWarpSpecializedILi28ENS5_IJNS4_1CILi2EEENSA_ILi1EEESC_EEENS1_32KernelTmaWarpSpecializedPingpongEEENS5_IJNSA_ILi64EEENSA_ILi192EEENSA_ILi16EEEEEENS_6half_tENS5_IJlSC_lEEESK_SL_NS4_8TiledMMAINS4_8MMA_AtomIJNS4_4SM904GMMA26MMA_64x192x16_F32F16F16_SSILNSP_5MajorE0ELSR_0ELNSP_7ScaleInE1ELSS_1EEEEEENS4_6LayoutINS5_IJSC_SC_SC_EEENS5_IJNSA_ILi0EEESX_SX_EEEEENS5_IJNS4_10UnderscoreES10_S10_EEEEENS4_13SM90_TMA_LOADENS4_14ComposedLayoutINS4_7SwizzleILi1ELi4ELi3EEENS4_18smem_ptr_flag_bitsILi16EEENSV_INS5_IJNSA_ILi8EEESI_EEENS5_IJSI_SC_EEEEEEEvNS4_8identityENS4_23SM90_TMA_LOAD_MULTICASTES1D_vS1E_EENS_8epilogue10collective6detail29Sm90TmaWarpSpecializedAdapterINS1I_15DefaultEpilogueISK_SL_SL_NS1H_6thread17LinearCombinationISK_Li1EffLNS1M_9ScaleType4KindE0ELNS_15FloatRoundStyleE2ESK_EENS1_15EpilogueDefaultEEEEEvvEEEEvNT_6ParamsE:
        .type           _ZN7cutlass13device_kernelINS_4gemm6kernel13GemmUniversalIN4cute5tupleIJiiiiEEENS1_10collective13CollectiveMmaINS1_34MainloopSm90TmaGmmaWarpSpecializedILi28ENS5_IJNS4_1CILi2EEENSA_ILi1EEESC_EEENS1_32KernelTmaWarpSpecializedPingpongEEENS5_IJNSA_ILi64EEENSA_ILi192EEENSA_ILi16EEEEEENS_6half_tENS5_IJlSC_lEEESK_SL_NS4_8TiledMMAINS4_8MMA_AtomIJNS4_4SM904GMMA26MMA_64x192x16_F32F16F16_SSILNSP_5MajorE0ELSR_0ELNSP_7ScaleInE1ELSS_1EEEEEENS4_6LayoutINS5_IJSC_SC_SC_EEENS5_IJNSA_ILi0EEESX_SX_EEEEENS5_IJNS4_10UnderscoreES10_S10_EEEEENS4_13SM90_TMA_LOADENS4_14ComposedLayoutINS4_7SwizzleILi1ELi4ELi3EEENS4_18smem_ptr_flag_bitsILi16EEENSV_INS5_IJNSA_ILi8EEESI_EEENS5_IJSI_SC_EEEEEEEvNS4_8identityENS4_23SM90_TMA_LOAD_MULTICASTES1D_vS1E_EENS_8epilogue10collective6detail29Sm90TmaWarpSpecializedAdapterINS1I_15DefaultEpilogueISK_SL_SL_NS1H_6thread17LinearCombinationISK_Li1EffLNS1M_9ScaleType4KindE0ELNS_15FloatRoundStyleE2ESK_EENS1_15EpilogueDefaultEEEEEvvEEEEvNT_6ParamsE,@function
        .size           _ZN7cutlass13device_kernelINS_4gemm6kernel13GemmUniversalIN4cute5tupleIJiiiiEEENS1_10collective13CollectiveMmaINS1_34MainloopSm90TmaGmmaWarpSpecializedILi28ENS5_IJNS4_1CILi2EEENSA_ILi1EEESC_EEENS1_32KernelTmaWarpSpecializedPingpongEEENS5_IJNSA_ILi64EEENSA_ILi192EEENSA_ILi16EEEEEENS_6half_tENS5_IJlSC_lEEESK_SL_NS4_8TiledMMAINS4_8MMA_AtomIJNS4_4SM904GMMA26MMA_64x192x16_F32F16F16_SSILNSP_5MajorE0ELSR_0ELNSP_7ScaleInE1ELSS_1EEEEEENS4_6LayoutINS5_IJSC_SC_SC_EEENS5_IJNSA_ILi0EEESX_SX_EEEEENS5_IJNS4_10UnderscoreES10_S10_EEEEENS4_13SM90_TMA_LOADENS4_14ComposedLayoutINS4_7SwizzleILi1ELi4ELi3EEENS4_18smem_ptr_flag_bitsILi16EEENSV_INS5_IJNSA_ILi8EEESI_EEENS5_IJSI_SC_EEEEEEEvNS4_8identityENS4_23SM90_TMA_LOAD_MULTICASTES1D_vS1E_EENS_8epilogue10collective6detail29Sm90TmaWarpSpecializedAdapterINS1I_15DefaultEpilogueISK_SL_SL_NS1H_6thread17LinearCombinationISK_Li1EffLNS1M_9ScaleType4KindE0ELNS_15FloatRoundStyleE2ESK_EENS1_15EpilogueDefaultEEEEEvvEEEEvNT_6ParamsE,(.L_x_314 - _ZN7cutlass13device_kernelINS_4gemm6kernel13GemmUniversalIN4cute5tupleIJiiiiEEENS1_10collective13CollectiveMmaINS1_34MainloopSm90TmaGmmaWarpSpecializedILi28ENS5_IJNS4_1CILi2EEENSA_ILi1EEESC_EEENS1_32KernelTmaWarpSpecializedPingpongEEENS5_IJNSA_ILi64EEENSA_ILi192EEENSA_ILi16EEEEEENS_6half_tENS5_IJlSC_lEEESK_SL_NS4_8TiledMMAINS4_8MMA_AtomIJNS4_4SM904GMMA26MMA_64x192x16_F32F16F16_SSILNSP_5MajorE0ELSR_0ELNSP_7ScaleInE1ELSS_1EEEEEENS4_6LayoutINS5_IJSC_SC_SC_EEENS5_IJNSA_ILi0EEESX_SX_EEEEENS5_IJNS4_10UnderscoreES10_S10_EEEEENS4_13SM90_TMA_LOADENS4_14ComposedLayoutINS4_7SwizzleILi1ELi4ELi3EEENS4_18smem_ptr_flag_bitsILi16EEENSV_INS5_IJNSA_ILi8EEESI_EEENS5_IJSI_SC_EEEEEEEvNS4_8identityENS4_23SM90_TMA_LOAD_MULTICASTES1D_vS1E_EENS_8epilogue10collective6detail29Sm90TmaWarpSpecializedAdapterINS1I_15DefaultEpilogueISK_SL_SL_NS1H_6thread17LinearCombinationISK_Li1EffLNS1M_9ScaleType4KindE0ELNS_15FloatRoundStyleE2ESK_EENS1_15EpilogueDefaultEEEEEvvEEEEvNT_6ParamsE)
        .other          _ZN7cutlass13device_kernelINS_4gemm6kernel13GemmUniversalIN4cute5tupleIJiiiiEEENS1_10collective13CollectiveMmaINS1_34MainloopSm90TmaGmmaWarpSpecializedILi28ENS5_IJNS4_1CILi2EEENSA_ILi1EEESC_EEENS1_32KernelTmaWarpSpecializedPingpongEEENS5_IJNSA_ILi64EEENSA_ILi192EEENSA_ILi16EEEEEENS_6half_tENS5_IJlSC_lEEESK_SL_NS4_8TiledMMAINS4_8MMA_AtomIJNS4_4SM904GMMA26MMA_64x192x16_F32F16F16_SSILNSP_5MajorE0ELSR_0ELNSP_7ScaleInE1ELSS_1EEEEEENS4_6LayoutINS5_IJSC_SC_SC_EEENS5_IJNSA_ILi0EEESX_SX_EEEEENS5_IJNS4_10UnderscoreES10_S10_EEEEENS4_13SM90_TMA_LOADENS4_14ComposedLayoutINS4_7SwizzleILi1ELi4ELi3EEENS4_18smem_ptr_flag_bitsILi16EEENSV_INS5_IJNSA_ILi8EEESI_EEENS5_IJSI_SC_EEEEEEEvNS4_8identityENS4_23SM90_TMA_LOAD_MULTICASTES1D_vS1E_EENS_8epilogue10collective6detail29Sm90TmaWarpSpecializedAdapterINS1I_15DefaultEpilogueISK_SL_SL_NS1H_6thread17LinearCombinationISK_Li1EffLNS1M_9ScaleType4KindE0ELNS_15FloatRoundStyleE2ESK_EENS1_15EpilogueDefaultEEEEEvvEEEEvNT_6ParamsE,@"STO_CUDA_ENTRY STV_DEFAULT"
_ZN7cutlass13device_kernelINS_4gemm6kernel13GemmUniversalIN4cute5tupleIJiiiiEEENS1_10collective13CollectiveMmaINS1_34MainloopSm90TmaGmmaWarpSpecializedILi28ENS5_IJNS4_1CILi2EEENSA_ILi1EEESC_EEENS1_32KernelTmaWarpSpecializedPingpongEEENS5_IJNSA_ILi64EEENSA_ILi192EEENSA_ILi16EEEEEENS_6half_tENS5_IJlSC_lEEESK_SL_NS4_8TiledMMAINS4_8MMA_AtomIJNS4_4SM904GMMA26MMA_64x192x16_F32F16F16_SSILNSP_5MajorE0ELSR_0ELNSP_7ScaleInE1ELSS_1EEEEEENS4_6LayoutINS5_IJSC_SC_SC_EEENS5_IJNSA_ILi0EEESX_SX_EEEEENS5_IJNS4_10UnderscoreES10_S10_EEEEENS4_13SM90_TMA_LOADENS4_14ComposedLayoutINS4_7SwizzleILi1ELi4ELi3EEENS4_18smem_ptr_flag_bitsILi16EEENSV_INS5_IJNSA_ILi8EEESI_EEENS5_IJSI_SC_EEEEEEEvNS4_8identityENS4_23SM90_TMA_LOAD_MULTICASTES1D_vS1E_EENS_8epilogue10collective6detail29Sm90TmaWarpSpecializedAdapterINS1I_15DefaultEpilogueISK_SL_SL_NS1H_6thread17LinearCombinationISK_Li1EffLNS1M_9ScaleType4KindE0ELNS_15FloatRoundStyleE2ESK_EENS1_15EpilogueDefaultEEEEEvvEEEEvNT_6ParamsE:
[----:B------:R-:W0:Y:S02]  /*0000*/  LDC R1, c[0x0][0x28] ;  /* 0x00000a00ff017b82 */ /* 0x000e240000000800 */
[----:B0-----:R-:W-:Y:S01]  /*0010*/  VIADD R1, R1, 0xfffffff8 ;  /* 0xfffffff801017836 */ /* 0x001fe20000000000 */
[----:B------:R-:W0:Y:S01]  /*0020*/  S2R R4, SR_TID.X ;  /* 0x0000000000047919 */ /* 0x000e220000002100 */
[----:B------:R-:W-:Y:S01]  /*0030*/  ELECT P0, URZ, PT ;  /* 0x00000000003f782f */ /* 0x000fe20003800000 */
[----:B------:R-:W-:Y:S01]  /*0040*/  BSSY B0, `(.L_x_0) ;  /* 0x000000f000007945 */ /* 0x000fe20003800000 */
[--C-:B0-----:R-:W-:Y:S02]  /*0050*/  SHF.R.U32.HI R2, RZ, 0x5, R4.reuse ;  /* 0x00000005ff027819 */ /* 0x101fe40000011604 */
[----:B------:R-:W-:-:S03]  /*0060*/  SHF.R.U32.HI R7, RZ, 0x7, R4 ;  /* 0x00000007ff077819 */ /* 0x000fc60000011604 */
[----:B------:R-:W0:Y:S04]  /*0070*/  SHFL.IDX PT, R5, R2, RZ, 0x1f ;  /* 0x00001fff02057589 */ /* 0x000e2800000e0000 */
[----:B------:R1:W2:Y:S01]  /*0080*/  SHFL.IDX PT, R10, R7, RZ, 0x1f ;  /* 0x00001fff070a7589 */ /* 0x0002a200000e0000 */
[----:B0-----:R-:W-:-:S13]  /*0090*/  ISETP.NE.OR P0, PT, R5, RZ, !P0 ;  /* 0x000000ff0500720c */ /* 0x001fda0004705670 */
[----:B-12---:R-:W-:Y:S05]  /*00a0*/  @P0 BRA `(.L_x_1) ;  /* 0x0000000000200947 */ /* 0x006fea0003800000 */
[----:B------:R-:W-:Y:S02]  /*00b0*/  ULDC.64 UR4, c[0x0][0x198] ;  /* 0x0000660000047ab9 */ /* 0x000fe40000000a00 */
[----:B------:R-:W-:Y:S02]  /*00c0*/  UIADD3 UR6, UP0, UR4, 0xf0, URZ ;  /* 0x000000f004067890 */ /* 0x000fe4000ff1e03f */
[----:B------:R-:W-:Y:S02]  /*00d0*/  UIADD3 UR4, UP1, UR4, 0x1f0, URZ ;  /* 0x000001f004047890 */ /* 0x000fe4000ff3e03f */
[----:B------:R-:W-:Y:S02]  /*00e0*/  UIADD3.X UR7, URZ, UR5, URZ, UP0, !UPT ;  /* 0x000000053f077290 */ /* 0x000fe400087fe43f */
[----:B------:R-:W-:-:S07]  /*00f0*/  UIADD3.X UR5, URZ, UR5, URZ, UP1, !UPT ;  /* 0x000000053f057290 */ /* 0x000fce0008ffe43f */
[----:B------:R0:W-:Y:S02]  /*0100*/  UTMACCTL.PF [UR6] ;  /* 0x00000000060079b9 */ /* 0x0001e40008040000 */
[----:B------:R0:W-:Y:S02]  /*0110*/  UTMACCTL.PF [UR4] ;  /* 0x00000000040079b9 */ /* 0x0001e40008040000 */
[----:B0-----:R-:W-:Y:S01]  /*0120*/  NOP ;  /* 0x0000000000007918 */ /* 0x001fe20000000000 */
.L_x_1:
[----:B------:R-:W-:Y:S05]  /*0130*/  BSYNC B0 ;  /* 0x0000000000007941 */ /* 0x000fea0003800000 */
.L_x_0:
[----:B------:R-:W0:Y:S01]  /*0140*/  SHFL.IDX PT, R8, R2, RZ, 0x1f ;  /* 0x00001fff02087589 */ /* 0x000e2200000e0000 */
[----:B------:R-:W-:-:S04]  /*0150*/  SHF.R.S32.HI R3, RZ, 0x1f, R4 ;  /* 0x0000001fff037819 */ /* 0x000fc80000011404 */
[----:B------:R-:W-:Y:S02]  /*0160*/  LEA.HI R3, R3, R4, RZ, 0x7 ;  /* 0x0000000403037211 */ /* 0x000fe400078f38ff */
[----:B0-----:R-:W-:-:S13]  /*0170*/  ISETP.NE.AND P0, PT, R8, RZ, PT ;  /* 0x000000ff0800720c */ /* 0x001fda0003f05270 */
[----:B------:R-:W-:Y:S05]  /*0180*/  @P0 BRA `(.L_x_2) ;  /* 0x0000000400240947 */ /* 0x000fea0003800000 */
[----:B------:R-:W-:Y:S01]  /*0190*/  ELECT P0, URZ, PT ;  /* 0x00000000003f782f */ /* 0x000fe20003800000 */
[----:B------:R-:W-:-:S12]  /*01a0*/  BSSY B0, `(.L_x_2) ;  /* 0x0000047000007945 */ /* 0x000fd80003800000 */
[----:B------:R-:W-:Y:S05]  /*01b0*/  @!P0 BRA `(.L_x_3) ;  /* 0x0000000400148947 */ /* 0x000fea0003800000 */
[----:B------:R-:W0:Y:S01]  /*01c0*/  S2UR UR8, SR_CgaCtaId ;  /* 0x00000000000879c3 */ /* 0x000e220000008800 */
[----:B------:R-:W-:Y:S01]  /*01d0*/  UMOV UR4, 0x400 ;  /* 0x0000040000047882 */ /* 0x000fe20000000000 */
[----:B------:R-:W-:Y:S01]  /*01e0*/  UMOV UR5, 0x1 ;  /* 0x0000000100057882 */ /* 0x000fe20000000000 */
[----:B------:R-:W-:Y:S02]  /*01f0*/  UMOV UR6, 0x2 ;  /* 0x0000000200067882 */ /* 0x000fe40000000000 */
[----:B------:R-:W-:-:S04]  /*0200*/  UIADD3 UR6, -UR6, 0x100000, URZ ;  /* 0x0010000006067890 */ /* 0x000fc8000fffe13f */
[----:B------:R-:W-:Y:S02]  /*0210*/  USHF.L.U32 UR7, UR6, 0xb, URZ ;  /* 0x0000000b06077899 */ /* 0x000fe4000800063f */
[----:B------:R-:W-:Y:S02]  /*0220*/  USHF.L.U32 UR6, UR6, 0x1, URZ ;  /* 0x0000000106067899 */ /* 0x000fe4000800063f */
[----:B0-----:R-:W-:Y:S02]  /*0230*/  ULEA UR8, UR8, UR4, 0x18 ;  /* 0x0000000408087291 */ /* 0x001fe4000f8ec03f */
[----:B------:R-:W-:-:S04]  /*0240*/  UIADD3 UR4, -UR5, 0x100000, URZ ;  /* 0x0010000005047890 */ /* 0x000fc8000fffe13f */
[----:B------:R-:W-:Y:S02]  /*0250*/  USHF.L.U32 UR5, UR4, 0xb, URZ ;  /* 0x0000000b04057899 */ /* 0x000fe4000800063f */
[----:B------:R-:W-:Y:S01]  /*0260*/  USHF.L.U32 UR4, UR4, 0x1, URZ ;  /* 0x0000000104047899 */ /* 0x000fe2000800063f */
[----:B------:R-:W0:Y:S11]  /*0270*/  FENCE.VIEW.ASYNC.S ;  /* 0x00000000000073c6 */ /* 0x000e360000000000 */
[----:B0-----:R0:W1:Y:S01]  /*0280*/  SYNCS.EXCH.64 URZ, [UR8], UR4 ;  /* 0x00000004083f75b2 */ /* 0x0010620008000100 */
[----:B------:R0:W2:Y:S01]  /*0290*/  SYNCS.EXCH.64 URZ, [UR8+0xe0], UR6 ;  /* 0x0000e006083f75b2 */ /* 0x0000a20008000100 */
[----:B------:R0:W3:Y:S01]  /*02a0*/  SYNCS.EXCH.64 URZ, [UR8+0x8], UR4 ;  /* 0x00000804083f75b2 */ /* 0x0000e20008000100 */
[----:B------:R0:W4:Y:S01]  /*02b0*/  SYNCS.EXCH.64 URZ, [UR8+0xe8], UR6 ;  /* 0x0000e806083f75b2 */ /* 0x0001220008000100 */
[----:B------:R0:W0:Y:S01]  /*02c0*/  SYNCS.EXCH.64 URZ, [UR8+0x10], UR4 ;  /* 0x00001004083f75b2 */ /* 0x0000220008000100 */
        /* <DEDUP_REMOVED lines=51> */
[----:B-1234-:R-:W-:Y:S01]  /*0600*/  NOP ;  /* 0x0000000000007918 */ /* 0x01efe20000000000 */
.L_x_3:
[----:B0-----:R-:W-:Y:S05]  /*0610*/  BSYNC B0 ;  /* 0x0000000000007941 */ /* 0x001fea0003800000 */
.L_x_2:
[----:B------:R-:W0:Y:S01]  /*0620*/  SHFL.IDX PT, R13, R2, RZ, 0x1f ;  /* 0x00001fff020d7589 */ /* 0x000e2200000e0000 */
[----:B------:R-:W1:Y:S01]  /*0630*/  S2UR UR12, SR_CTAID.X ;  /* 0x00000000000c79c3 */ /* 0x000e620000002500 */
[----:B------:R-:W-:Y:S02]  /*0640*/  LOP3.LUT R3, R3, 0xffffff80, RZ, 0xc0, !PT ;  /* 0xffffff8003037812 */ /* 0x000fe400078ec0ff */
[----:B------:R-:W-:Y:S01]  /*0650*/  ELECT P0, URZ, PT ;  /* 0x00000000003f782f */ /* 0x000fe20003800000 */
[----:B------:R2:W3:Y:S01]  /*0660*/  SHFL.IDX PT, R12, R2, RZ, 0x1f ;  /* 0x00001fff020c7589 */ /* 0x0004e200000e0000 */
[----:B------:R-:W-:Y:S01]  /*0670*/  ELECT P1, URZ, PT ;  /* 0x00000000003f782f */ /* 0x000fe20003820000 */
[----:B------:R-:W-:Y:S01]  /*0680*/  NOP ;  /* 0x0000000000007918 */ /* 0x000fe20000000000 */
[----:B------:R-:W-:Y:S01]  /*0690*/  IMAD.IADD R3, R4, 0x1, -R3 ;  /* 0x0000000104037824 */ /* 0x000fe200078e0a03 */
[----:B------:R-:W4:Y:S01]  /*06a0*/  S2R R6, SR_CTAID.Y ;  /* 0x0000000000067919 */ /* 0x000f220000002600 */
[----:B------:R-:W-:Y:S01]  /*06b0*/  ULDC UR4, c[0x0][0x150] ;  /* 0x0000540000047ab9 */ /* 0x000fe20000000800 */
[----:B------:R-:W5:Y:S01]  /*06c0*/  LDC R14, c[0x0][0x144] ;  /* 0x00005100ff0e7b82 */ /* 0x000f620000000800 */
[----:B------:R-:W-:Y:S01]  /*06d0*/  UMOV UR11, 0x80 ;  /* 0x00000080000b7882 */ /* 0x000fe20000000000 */
[----:B------:R-:W-:Y:S01]  /*06e0*/  SHF.R.S32.HI R0, RZ, 0x1f, R3 ;  /* 0x0000001fff007819 */ /* 0x000fe20000011403 */
[----:B------:R-:W-:Y:S01]  /*06f0*/  NOP ;  /* 0x0000000000007918 */ /* 0x000fe20000000000 */
[C---:B------:R-:W-:Y:S01]  /*0700*/  VIADD R35, R10.reuse, 0xffffffff ;  /* 0xffffffff0a237836 */ /* 0x040fe20000000000 */
[----:B------:R-:W-:Y:S01]  /*0710*/  ISETP.NE.AND P4, PT, R10, RZ, PT ;  /* 0x000000ff0a00720c */ /* 0x000fe20003f85270 */
[----:B------:R-:W-:Y:S01]  /*0720*/  IMAD.MOV.U32 R121, RZ, RZ, 0x1 ;  /* 0x00000001ff797424 */ /* 0x000fe200078e00ff */
[----:B------:R-:W-:Y:S01]  /*0730*/  LEA.HI R9, R0, R3, RZ, 0x3 ;  /* 0x0000000300097211 */ /* 0x000fe200078f18ff */
[----:B------:R-:W5:Y:S01]  /*0740*/  LDC R15, c[0x0][0x140] ;  /* 0x00005000ff0f7b82 */ /* 0x000f620000000800 */
[----:B------:R-:W-:-:S02]  /*0750*/  ISETP.GE.U32.AND P6, PT, R35, 0x2, PT ;  /* 0x000000022300780c */ /* 0x000fc40003fc6070 */
[--C-:B------:R-:W-:Y:S02]  /*0760*/  SHF.R.S32.HI R11, RZ, 0x3, R9.reuse ;  /* 0x00000003ff0b7819 */ /* 0x100fe40000011409 */
[----:B--2---:R-:W-:Y:S02]  /*0770*/  SHF.R.S32.HI R2, RZ, 0x1f, R9 ;  /* 0x0000001fff027819 */ /* 0x004fe40000011409 */
[----:B------:R-:W-:Y:S01]  /*0780*/  SHF.R.S32.HI R9, RZ, 0x1f, R8 ;  /* 0x0000001fff097819 */ /* 0x000fe20000011408 */
[----:B------:R-:W2:Y:S01]  /*0790*/  LDC R25, c[0x0][0x148] ;  /* 0x00005200ff197b82 */ /* 0x000ea20000000800 */
[----:B0-----:R-:W-:Y:S02]  /*07a0*/  ISETP.NE.OR P0, PT, R13, RZ, !P0 ;  /* 0x000000ff0d00720c */ /* 0x001fe40004705670 */
[----:B-1----:R-:W-:Y:S02]  /*07b0*/  I2FP.F32.U32 R13, UR12 ;  /* 0x0000000c000d7c45 */ /* 0x002fe40008201000 */
[----:B------:R-:W-:-:S02]  /*07c0*/  LEA.HI R2, R2, R11, RZ, 0x2 ;  /* 0x0000000b02027211 */ /* 0x000fc400078f10ff */
[----:B------:R-:W-:Y:S01]  /*07d0*/  LEA.HI R9, R9, R8, RZ, 0x2 ;  /* 0x0000000809097211 */ /* 0x000fe200078f10ff */
[----:B------:R-:W-:Y:S01]  /*07e0*/  FMUL R13, R13, UR4 ;  /* 0x000000040d0d7c20 */ /* 0x000fe20008400000 */
[----:B---3--:R-:W-:Y:S01]  /*07f0*/  ISETP.NE.OR P1, PT, R12, RZ, !P1 ;  /* 0x000000ff0c00720c */ /* 0x008fe20004f25670 */
[----:B------:R-:W-:Y:S01]  /*0800*/  ULDC UR4, c[0x0][0x154] ;  /* 0x0000550000047ab9 */ /* 0x000fe20000000800 */
[----:B------:R-:W-:Y:S02]  /*0810*/  LOP3.LUT R12, R2, 0xfffffffc, RZ, 0xc0, !PT ;  /* 0xfffffffc020c7812 */ /* 0x000fe400078ec0ff */
[----:B------:R-:W-:Y:S01]  /*0820*/  LOP3.LUT R9, R9, 0x3ffffffc, RZ, 0xc0, !PT ;  /* 0x3ffffffc09097812 */ /* 0x000fe200078ec0ff */
[----:B------:R-:W0:Y:S01]  /*0830*/  F2I.U32.TRUNC.NTZ R13, R13 ;  /* 0x0000000d000d7305 */ /* 0x000e22000020f000 */
[----:B------:R-:W-:Y:S01]  /*0840*/  SHF.R.S32.HI R2, RZ, 0x1f, R5 ;  /* 0x0000001fff027819 */ /* 0x000fe20000011405 */
[----:B------:R-:W-:Y:S01]  /*0850*/  IMAD.IADD R12, R11, 0x1, -R12 ;  /* 0x000000010b0c7824 */ /* 0x000fe200078e0a0c */
[----:B------:R-:W-:Y:S01]  /*0860*/  VOTEU.ALL UP1, P0 ;  /* 0x00000000003f7886 */ /* 0x000fe20000020000 */
[----:B------:R-:W-:Y:S01]  /*0870*/  IMAD.IADD R9, R8, 0x1, -R9 ;  /* 0x0000000108097824 */ /* 0x000fe200078e0a09 */
[----:B------:R-:W-:Y:S01]  /*0880*/  LEA.HI R2, R2, R5, RZ, 0x2 ;  /* 0x0000000502027211 */ /* 0x000fe200078f10ff */
[----:B------:R-:W-:Y:S01]  /*0890*/  VOTEU.ALL UP0, P0 ;  /* 0x00000000003f7886 */ /* 0x000fe20000000000 */
[----:B----4-:R-:W-:Y:S01]  /*08a0*/  I2FP.F32.U32 R8, R6 ;  /* 0x0000000600087245 */ /* 0x010fe20000201000 */
[----:B------:R-:W-:Y:S01]  /*08b0*/  IMAD R9, R9, 0x4, R12 ;  /* 0x0000000409097824 */ /* 0x000fe200078e020c */
[----:B------:R-:W-:Y:S01]  /*08c0*/  LOP3.LUT R2, R2, 0xfffffffc, RZ, 0xc0, !PT ;  /* 0xfffffffc02027812 */ /* 0x000fe200078ec0ff */
[----:B------:R-:W-:Y:S01]  /*08d0*/  VOTEU.ALL UP2, P1 ;  /* 0x00000000003f7886 */ /* 0x000fe20000840000 */
[----:B------:R-:W1:Y:S01]  /*08e0*/  @!UP1 S2UR UR7, SR_CgaCtaId ;  /* 0x00000000000799c3 */ /* 0x000e620000008800 */
[----:B------:R-:W-:Y:S01]  /*08f0*/  FMUL R8, R8, UR4 ;  /* 0x0000000408087c20 */ /* 0x000fe20008400000 */
[----:B------:R-:W-:Y:S01]  /*0900*/  IMAD.SHL.U32 R120, R9, 0x4, RZ ;  /* 0x0000000409787824 */ /* 0x000fe200078e00ff */
[----:B------:R-:W-:Y:S01]  /*0910*/  UMOV UR4, 0x20 ;  /* 0x0000002000047882 */ /* 0x000fe20000000000 */
[----:B------:R-:W-:Y:S01]  /*0920*/  IMAD.IADD R5, R5, 0x1, -R2 ;  /* 0x0000000105057824 */ /* 0x000fe200078e0a02 */
[----:B------:R-:W-:Y:S01]  /*0930*/  LEA.HI R2, R9, R9, RZ, 0x1 ;  /* 0x0000000909027211 */ /* 0x000fe200078f08ff */
[----:B0-----:R-:W-:Y:S01]  /*0940*/  IMAD.MOV R13, RZ, RZ, -R13 ;  /* 0x000000ffff0d7224 */ /* 0x001fe200078e0a0d */
[----:B------:R-:W0:Y:S01]  /*0950*/  F2I.U32.TRUNC.NTZ R8, R8 ;  /* 0x0000000800087305 */ /* 0x000e22000020f000 */
[----:B------:R-:W3:Y:S01]  /*0960*/  @!UP2 S2UR UR10, SR_CgaCtaId ;  /* 0x00000000000aa9c3 */ /* 0x000ee20000008800 */
[----:B------:R-:W-:Y:S01]  /*0970*/  LOP3.LUT R2, R2, 0xfffffffe, RZ, 0xc0, !PT ;  /* 0xfffffffe02027812 */ /* 0x000fe200078ec0ff */
[----:B-----5:R-:W-:Y:S01]  /*0980*/  IMAD R21, R14, R13, UR12 ;  /* 0x0000000c0e157e24 */ /* 0x020fe2000f8e020d */
[----:B------:R-:W-:Y:S01]  /*0990*/  @!UP1 UMOV UR6, 0x400 ;  /* 0x0000040000069882 */ /* 0x000fe20000000000 */
[----:B------:R-:W-:-:S04]  /*09a0*/  @!UP1 UIADD3 UR4, -UR4, 0x100000, URZ ;  /* 0x0010000004049890 */ /* 0x000fc8000fffe13f */
[----:B------:R-:W-:Y:S02]  /*09b0*/  @!UP1 USHF.L.U32 UR5, UR4, 0xb, URZ ;  /* 0x0000000b04059899 */ /* 0x000fe4000800063f */
[----:B------:R-:W-:Y:S01]  /*09c0*/  @!UP1 USHF.L.U32 UR4, UR4, 0x1, URZ ;  /* 0x0000000104049899 */ /* 0x000fe2000800063f */
[C---:B------:R-:W-:Y:S01]  /*09d0*/  LOP3.LUT R120, R9.reuse, 0xc, R120, 0x78, !PT ;  /* 0x0000000c09787812 */ /* 0x040fe200078e7878 */
[----:B------:R-:W-:Y:S01]  /*09e0*/  IMAD.IADD R2, R9, 0x1, -R2 ;  /* 0x0000000109027824 */ /* 0x000fe200078e0a02 */
[----:B------:R-:W-:Y:S01]  /*09f0*/  @!UP2 UMOV UR9, 0x400 ;  /* 0x000004000009a882 */ /* 0x000fe20000000000 */
[----:B------:R-:W-:Y:S01]  /*0a00*/  VOTEU.ALL UP3, P1 ;  /* 0x00000000003f7886 */ /* 0x000fe20000860000 */
[----:B------:R-:W-:Y:S01]  /*0a10*/  VOTEU.ALL UP4, P1 ;  /* 0x00000000003f7886 */ /* 0x000fe20000880000 */
[----:B------:R-:W-:Y:S01]  /*0a20*/  VOTEU.ALL UP5, P1 ;  /* 0x00000000003f7886 */ /* 0x000fe200008a0000 */
[----:B------:R-:W-:Y:S01]  /*0a30*/  ISETP.NE.AND P3, PT, R2, R21, PT ;  /* 0x000000150200720c */ /* 0x000fe20003f65270 */
[----:B------:R4:W4:Y:S01]  /*0a40*/  SHFL.IDX PT, R14, R7, RZ, 0x1f ;  /* 0x00001fff070e7589 */ /* 0x00092200000e0000 */
[----:B------:R-:W-:Y:S01]  /*0a50*/  ISETP.EQ.U32.AND P2, PT, R15, 0x1, PT ;  /* 0x000000010f00780c */ /* 0x000fe20003f42070 */
[----:B0-----:R-:W-:Y:S01]  /*0a60*/  IMAD.MOV R20, RZ, RZ, -R8 ;  /* 0x000000ffff147224 */ /* 0x001fe200078e0a08 */
[----:B-1----:R-:W-:-:S02]  /*0a70*/  @!UP1 ULEA UR8, UR7, UR6, 0x18 ;  /* 0x0000000607089291 */ /* 0x002fc4000f8ec03f */
[----:B------:R-:W-:-:S04]  /*0a80*/  @!UP2 UIADD3 UR6, -UR11, 0x100000, URZ ;  /* 0x001000000b06a890 */ /* 0x000fc8000fffe13f */
[----:B------:R-:W-:Y:S02]  /*0a90*/  @!UP2 USHF.L.U32 UR7, UR6, 0xb, URZ ;  /* 0x0000000b0607a899 */ /* 0x000fe4000800063f */
[----:B------:R-:W-:Y:S01]  /*0aa0*/  @!UP2 USHF.L.U32 UR6, UR6, 0x1, URZ ;  /* 0x000000010606a899 */ /* 0x000fe2000800063f */
[----:B--2---:R-:W-:Y:S01]  /*0ab0*/  IMAD R9, R25, R20, R6 ;  /* 0x0000001419097224 */ /* 0x004fe200078e0206 */
[----:B------:R-:W-:Y:S01]  /*0ac0*/  VOTEU.ALL UP1, P0 ;  /* 0x00000000003f7886 */ /* 0x000fe20000020000 */
[----:B------:R-:W-:Y:S01]  /*0ad0*/  LOP3.LUT P0, RZ, R3, 0x7, RZ, 0xc0, !PT ;  /* 0x0000000703ff7812 */ /* 0x000fe2000780c0ff */
[----:B---3--:R-:W-:Y:S01]  /*0ae0*/  @!UP2 ULEA UR9, UR10, UR9, 0x18 ;  /* 0x000000090a09a291 */ /* 0x008fe2000f8ec03f */
[----:B------:R-:W-:Y:S01]  /*0af0*/  @P3 LEA.HI R2, R120, R120, RZ, 0x1 ;  /* 0x0000007878023211 */ /* 0x000fe200078f08ff */
[----:B------:R-:W-:Y:S01]  /*0b00*/  VOTEU.ALL UP2, P1 ;  /* 0x00000000003f7886 */ /* 0x000fe20000840000 */
[----:B------:R-:W-:Y:S01]  /*0b10*/  ISETP.NE.AND P1, PT, R5, 0x3, PT ;  /* 0x000000030500780c */ /* 0x000fe20003f25270 */
[----:B------:R-:W0:Y:S02]  /*0b20*/  FENCE.VIEW.ASYNC.S ;  /* 0x00000000000073c6 */ /* 0x000e240000000000 */
[----:B0-----:R0:W1:Y:S01]  /*0b30*/  @!UP0 SYNCS.EXCH.64 URZ, [UR8+0x1f0], UR4 ;  /* 0x0001f004083f85b2 */ /* 0x0010620008000100 */
[----:B------:R-:W-:-:S02]  /*0b40*/  @P3 SHF.R.S32.HI R2, RZ, 0x1, R2 ;  /* 0x00000001ff023819 */ /* 0x000fc40000011402 */
[----:B------:R-:W-:Y:S02]  /*0b50*/  ISETP.EQ.OR P1, PT, R5, RZ, !P1 ;  /* 0x000000ff0500720c */ /* 0x000fe40004f22670 */
[----:B------:R-:W-:Y:S02]  /*0b60*/  @P3 ISETP.NE.AND P5, PT, R2, R9, PT ;  /* 0x000000090200320c */ /* 0x000fe40003fa5270 */
[----:B------:R-:W-:Y:S02]  /*0b70*/  ISETP.LT.U32.AND P0, PT, R120, 0x2, !P0 ;  /* 0x000000027800780c */ /* 0x000fe40004701070 */
[----:B------:R-:W-:Y:S02]  /*0b80*/  ISETP.EQ.AND P1, PT, R10, RZ, P1 ;  /* 0x000000ff0a00720c */ /* 0x000fe40000f22270 */
[----:B------:R-:W-:Y:S02]  /*0b90*/  SEL R2, RZ, 0x1, !P0 ;  /* 0x00000001ff027807 */ /* 0x000fe40004000000 */
[----:B------:R-:W-:-:S02]  /*0ba0*/  @P3 SEL R121, RZ, 0x1, P5 ;  /* 0x00000001ff793807 */ /* 0x000fc40002800000 */
[----:B------:R-:W-:Y:S01]  /*0bb0*/  SEL R16, RZ, 0x1, !P1 ;  /* 0x00000001ff107807 */ /* 0x000fe20004800000 */
[----:B------:R0:W2:Y:S01]  /*0bc0*/  @!UP1 SYNCS.EXCH.64 URZ, [UR8+0x1f8], UR4 ;  /* 0x0001f804083f95b2 */ /* 0x0000a20008000100 */
[----:B------:R-:W-:Y:S01]  /*0bd0*/  NOP ;  /* 0x0000000000007918 */ /* 0x000fe20000000000 */
[----:B------:R-:W-:Y:S02]  /*0be0*/  LOP3.LUT R121, R121, R2, RZ, 0xc0, !PT ;  /* 0x0000000279797212 */ /* 0x000fe400078ec0ff */
[----:B------:R-:W-:Y:S01]  /*0bf0*/  SEL R16, R16, 0x2, P6 ;  /* 0x0000000210107807 */ /* 0x000fe20003000000 */
[----:B------:R0:W3:Y:S01]  /*0c00*/  @!UP2 SYNCS.EXCH.64 URZ, [UR9+0x1d0], UR6 ;  /* 0x0001d006093fa5b2 */ /* 0x0000e20008000100 */
[----:B------:R0:W0:Y:S01]  /*0c10*/  @!UP3 SYNCS.EXCH.64 URZ, [UR9+0x1d8], UR6 ;  /* 0x0001d806093fb5b2 */ /* 0x0000220008000100 */
[----:B------:R0:W0:Y:S01]  /*0c20*/  @!UP4 SYNCS.EXCH.64 URZ, [UR9+0x1e0], UR6 ;  /* 0x0001e006093fc5b2 */ /* 0x0000220008000100 */
[----:B------:R0:W0:Y:S01]  /*0c30*/  @!UP5 SYNCS.EXCH.64 URZ, [UR9+0x1e8], UR6 ;  /* 0x0001e806093fd5b2 */ /* 0x0000220008000100 */
[----:B------:R-:W-:Y:S01]  /*0c40*/  NOP ;  /* 0x0000000000007918 */ /* 0x000fe20000000000 */
[----:B-1--4-:R-:W-:Y:S05]  /*0c50*/  @!P2 BRA `(.L_x_4) ;  /* 0x000000000008a947 */ /* 0x012fea0003800000 */
[----:B0-23--:R-:W-:Y:S01]  /*0c60*/  UCGABAR_ARV ;  /* 0x00000000000079c7 */ /* 0x00dfe20008000000 */
[----:B------:R-:W-:Y:S05]  /*0c70*/  BRA `(.L_x_5) ;  /* 0x0000000000047947 */ /* 0x000fea0003800000 */
.L_x_4:
[----:B0-23--:R-:W-:Y:S01]  /*0c80*/  NOP ;  /* 0x0000000000007918 */ /* 0x00dfe20000000000 */
.L_x_5:
[----:B------:R-:W-:Y:S01]  /*0c90*/  ULDC.64 UR4, c[0x0][0x598] ;  /* 0x0001660000047ab9 */ /* 0x000fe20000000a00 */
[----:B------:R-:W-:Y:S01]  /*0ca0*/  ULDC.64 UR36, c[0x0][0x208] ;  /* 0x0000820000247ab9 */ /* 0x000fe20000000a00 */
[----:B------:R-:W-:-:S04]  /*0cb0*/  ISETP.NE.U32.AND P0, PT, RZ, UR4, PT ;  /* 0x00000004ff007c0c */ /* 0x000fc8000bf05070 */
[----:B------:R-:W-:-:S13]  /*0cc0*/  ISETP.NE.AND.EX P0, PT, RZ, UR5, PT, P0 ;  /* 0x00000005ff007c0c */ /* 0x000fda000bf05300 */
[----:B------:R-:W-:Y:S05]  /*0cd0*/  @!P0 BRA `(.L_x_6) ;  /* 0x00000000001c8947 */ /* 0x000fea0003800000 */
[----:B------:R-:W0:Y:S02]  /*0ce0*/  LDC.64 R8, c[0x0][0x598] ;  /* 0x00016600ff087b82 */ /* 0x000e240000000a00 */
[----:B0-----:R-:W2:Y:S02]  /*0cf0*/  LDG.E.64 R8, desc[UR36][R8.64] ;  /* 0x0000002408087981 */ /* 0x001ea4000c1e1b00 */
[----:B--2---:R-:W-:-:S04]  /*0d00*/  ISETP.NE.U32.AND P0, PT, R8, RZ, PT ;  /* 0x000000ff0800720c */ /* 0x004fc80003f05070 */
[----:B------:R-:W-:-:S13]  /*0d10*/  ISETP.NE.AND.EX P0, PT, R9, RZ, PT, P0 ;  /* 0x000000ff0900720c */ /* 0x000fda0003f05300 */
[----:B------:R-:W-:Y:S05]  /*0d20*/  @!P0 BRA `(.L_x_6) ;  /* 0x0000000000088947 */ /* 0x000fea0003800000 */
[----:B------:R0:W5:Y:S01]  /*0d30*/  LD.E R122, desc[UR36][R8.64] ;  /* 0x00000024087a7980 */ /* 0x000162000c101900 */
[----:B------:R-:W-:Y:S05]  /*0d40*/  BRA `(.L_x_7) ;  /* 0x0000000000247947 */ /* 0x000fea0003800000 */
.L_x_6:
[----:B------:R-:W-:Y:S02]  /*0d50*/  ULDC.64 UR4, c[0x0][0x588] ;  /* 0x0001620000047ab9 */ /* 0x000fe40000000a00 */
[----:B------:R-:W-:-:S04]  /*0d60*/  ISETP.NE.U32.AND P0, PT, RZ, UR4, PT ;  /* 0x00000004ff007c0c */ /* 0x000fc8000bf05070 */
[----:B------:R-:W-:-:S13]  /*0d70*/  ISETP.NE.AND.EX P0, PT, RZ, UR5, PT, P0 ;  /* 0x00000005ff007c0c */ /* 0x000fda000bf05300 */
[----:B------:R-:W-:Y:S05]  /*0d80*/  @!P0 BRA `(.L_x_8) ;  /* 0x00000000000c8947 */ /* 0x000fea0003800000 */
[----:B------:R-:W0:Y:S02]  /*0d90*/  LDC.64 R122, c[0x0][0x588] ;  /* 0x00016200ff7a7b82 */ /* 0x000e240000000a00 */
[----:B0-----:R1:W5:Y:S01]  /*0da0*/  LDG.E R122, desc[UR36][R122.64] ;  /* 0x000000247a7a7981 */ /* 0x001362000c1e1900 */
[----:B------:R-:W-:Y:S05]  /*0db0*/  BRA `(.L_x_7) ;  /* 0x0000000000087947 */ /* 0x000fea0003800000 */
.L_x_8:
[----:B------:R-:W-:Y:S02]  /*0dc0*/  ULDC UR4, c[0x0][0x580] ;  /* 0x0001600000047ab9 */ /* 0x000fe40000000800 */
[----:B------:R-:W-:-:S07]  /*0dd0*/  IMAD.U32 R122, RZ, RZ, UR4 ;  /* 0x00000004ff7a7e24 */ /* 0x000fce000f8e00ff */
.L_x_7:
[----:B------:R-:W-:Y:S02]  /*0de0*/  ULDC.64 UR4, c[0x0][0x5a0] ;  /* 0x0001680000047ab9 */ /* 0x000fe40000000a00 */
[----:B------:R-:W-:-:S04]  /*0df0*/  ISETP.NE.U32.AND P0, PT, RZ, UR4, PT ;  /* 0x00000004ff007c0c */ /* 0x000fc8000bf05070 */
[----:B------:R-:W-:-:S13]  /*0e00*/  ISETP.NE.AND.EX P0, PT, RZ, UR5, PT, P0 ;  /* 0x00000005ff007c0c */ /* 0x000fda000bf05300 */
[----:B------:R-:W-:Y:S05]  /*0e10*/  @!P0 BRA `(.L_x_9) ;  /* 0x00000000001c8947 */ /* 0x000fea0003800000 */
[----:B0-----:R-:W0:Y:S02]  /*0e20*/  LDC.64 R8, c[0x0][0x5a0] ;  /* 0x00016800ff087b82 */ /* 0x001e240000000a00 */
[----:B0-----:R-:W2:Y:S02]  /*0e30*/  LDG.E.64 R8, desc[UR36][R8.64] ;  /* 0x0000002408087981 */ /* 0x001ea4000c1e1b00 */
[----:B--2---:R-:W-:-:S04]  /*0e40*/  ISETP.NE.U32.AND P0, PT, R8, RZ, PT ;  /* 0x000000ff0800720c */ /* 0x004fc80003f05070 */
[----:B------:R-:W-:-:S13]  /*0e50*/  ISETP.NE.AND.EX P0, PT, R9, RZ, PT, P0 ;  /* 0x000000ff0900720c */ /* 0x000fda0003f05300 */
[----:B------:R-:W-:Y:S05]  /*0e60*/  @!P0 BRA `(.L_x_9) ;  /* 0x0000000000088947 */ /* 0x000fea0003800000 */
[----:B-1----:R0:W5:Y:S01]  /*0e70*/  LD.E R123, desc[UR36][R8.64] ;  /* 0x00000024087b7980 */ /* 0x002162000c101900 */
[----:B------:R-:W-:Y:S05]  /*0e80*/  BRA `(.L_x_10) ;  /* 0x0000000000247947 */ /* 0x000fea0003800000 */
.L_x_9:
[----:B------:R-:W-:Y:S02]  /*0e90*/  ULDC.64 UR4, c[0x0][0x590] ;  /* 0x0001640000047ab9 */ /* 0x000fe40000000a00 */
[----:B------:R-:W-:-:S04]  /*0ea0*/  ISETP.NE.U32.AND P0, PT, RZ, UR4, PT ;  /* 0x00000004ff007c0c */ /* 0x000fc8000bf05070 */
[----:B------:R-:W-:-:S13]  /*0eb0*/  ISETP.NE.AND.EX P0, PT, RZ, UR5, PT, P0 ;  /* 0x00000005ff007c0c */ /* 0x000fda000bf05300 */
[----:B------:R-:W-:Y:S05]  /*0ec0*/  @!P0 BRA `(.L_x_11) ;  /* 0x00000000000c8947 */ /* 0x000fea0003800000 */
[----:B0-----:R-:W1:Y:S02]  /*0ed0*/  LDC.64 R8, c[0x0][0x590] ;  /* 0x00016400ff087b82 */ /* 0x001e640000000a00 */
[----:B-1----:R1:W5:Y:S01]  /*0ee0*/  LDG.E R123, desc[UR36][R8.64] ;  /* 0x00000024087b7981 */ /* 0x002362000c1e1900 */
[----:B------:R-:W-:Y:S05]  /*0ef0*/  BRA `(.L_x_10) ;  /* 0x0000000000087947 */ /* 0x000fea0003800000 */
.L_x_11:
[----:B------:R-:W-:Y:S02]  /*0f00*/  ULDC UR4, c[0x0][0x584] ;  /* 0x0001610000047ab9 */ /* 0x000fe40000000800 */
[----:B-1----:R-:W-:-:S07]  /*0f10*/  IMAD.U32 R123, RZ, RZ, UR4 ;  /* 0x00000004ff7b7e24 */ /* 0x002fce000f8e00ff */
.L_x_10:
[----:B------:R-:W2:Y:S01]  /*0f20*/  LDC R2, c[0x0][0x65c] ;  /* 0x00019700ff027b82 */ /* 0x000ea20000000800 */
[----:B------:R-:W-:Y:S01]  /*0f30*/  ULDC UR6, c[0x0][0x28c] ;  /* 0x0000a30000067ab9 */ /* 0x000fe20000000800 */
[----:B------:R-:W-:Y:S01]  /*0f40*/  ISETP.NE.AND P0, PT, R10, 0x2, PT ;  /* 0x000000020a00780c */ /* 0x000fe20003f05270 */
[----:B------:R-:W-:Y:S01]  /*0f50*/  UIADD3 UR6, UR6, 0xf, URZ ;  /* 0x0000000f06067890 */ /* 0x000fe2000fffe03f */
[----:B01----:R-:W-:Y:S01]  /*0f60*/  IMAD.U32 R8, RZ, RZ, UR12 ;  /* 0x0000000cff087e24 */ /* 0x003fe2000f8e00ff */
[----:B------:R-:W-:Y:S01]  /*0f70*/  UMOV UR39, URZ ;  /* 0x0000003f00277c82 */ /* 0x000fe20008000000 */
[----:B------:R-:W-:Y:S01]  /*0f80*/  IMAD.MOV.U32 R9, RZ, RZ, RZ ;  /* 0x000000ffff097224 */ /* 0x000fe200078e00ff */
[----:B------:R-:W-:Y:S01]  /*0f90*/  USHF.R.S32.HI UR7, URZ, 0x1f, UR6 ;  /* 0x0000001f3f077899 */ /* 0x000fe20008011406 */
[----:B------:R-:W-:Y:S01]  /*0fa0*/  UMOV UR38, URZ ;  /* 0x0000003f00267c82 */ /* 0x000fe20008000000 */
[----:B------:R-:W-:Y:S02]  /*0fb0*/  ULDC.64 UR8, c[0x0][0x650] ;  /* 0x0001940000087ab9 */ /* 0x000fe40000000a00 */
[----:B------:R-:W-:-:S04]  /*0fc0*/  ULEA.HI UR7, UR7, UR6, URZ, 0x4 ;  /* 0x0000000607077291 */ /* 0x000fc8000f8f203f */
[----:B------:R-:W-:Y:S01]  /*0fd0*/  USHF.R.S32.HI UR40, URZ, 0x4, UR7 ;  /* 0x000000043f287899 */ /* 0x000fe20008011407 */
[----:B--2---:R-:W-:-:S13]  /*0fe0*/  ISETP.NE.AND P1, PT, R2, 0x1, PT ;  /* 0x000000010200780c */ /* 0x004fda0003f25270 */
[----:B------:R-:W0:Y:S01]  /*0ff0*/  @P1 LDC R19, c[0x0][0x10] ;  /* 0x00000400ff131b82 */ /* 0x000e220000000800 */
[----:B------:R-:W-:Y:S02]  /*1000*/  @P1 IMAD.MOV.U32 R7, RZ, RZ, RZ ;  /* 0x000000ffff071224 */ /* 0x000fe400078e00ff */
[----:B------:R-:W-:-:S05]  /*1010*/  @P1 IMAD.MOV.U32 R17, RZ, RZ, RZ ;  /* 0x000000ffff111224 */ /* 0x000fca00078e00ff */
[----:B------:R-:W1:Y:S01]  /*1020*/  @!P1 LDC R11, c[0x0][0xc] ;  /* 0x00000300ff0b9b82 */ /* 0x000e620000000800 */
[----:B------:R-:W-:Y:S01]  /*1030*/  ULDC UR4, c[0x0][0xc] ;  /* 0x0000030000047ab9 */ /* 0x000fe20000000800 */
[----:B------:R-:W-:Y:S02]  /*1040*/  ULDC UR5, c[0x0][0x10] ;  /* 0x0000040000057ab9 */ /* 0x000fe40000000800 */
[----:B------:R-:W-:-:S04]  /*1050*/  UIMAD.WIDE.U32 UR4, UR4, UR5, URZ ;  /* 0x00000005040472a5 */ /* 0x000fc8000f8e003f */
[----:B------:R-:W2:Y:S01]  /*1060*/  LDC R2, c[0x0][0x14] ;  /* 0x00000500ff027b82 */ /* 0x000ea20000000800 */
[----:B0-----:R-:W-:-:S04]  /*1070*/  @P1 IMAD.WIDE.U32 R18, R19, UR12, R6 ;  /* 0x0000000c13121c25 */ /* 0x001fc8000f8e0006 */
[----:B------:R-:W-:Y:S02]  /*1080*/  @P1 IMAD.IADD R17, R19, 0x1, R17 ;  /* 0x0000000113111824 */ /* 0x000fe400078e0211 */
[----:B-1----:R-:W-:-:S04]  /*1090*/  @!P1 IMAD.WIDE.U32 R8, R6, R11, R8 ;  /* 0x0000000b06089225 */ /* 0x002fc800078e0008 */
[----:B------:R-:W-:Y:S02]  /*10a0*/  @!P1 IMAD.MOV.U32 R18, RZ, RZ, R8 ;  /* 0x000000ffff129224 */ /* 0x000fe400078e0008 */
[----:B------:R-:W-:Y:S02]  /*10b0*/  @!P1 IMAD.MOV.U32 R17, RZ, RZ, R9 ;  /* 0x000000ffff119224 */ /* 0x000fe400078e0009 */
[----:B--2---:R-:W-:-:S04]  /*10c0*/  IMAD.WIDE.U32 R12, R2, UR4, RZ ;  /* 0x00000004020c7c25 */ /* 0x004fc8000f8e00ff */
[----:B------:R-:W-:Y:S01]  /*10d0*/  IMAD R23, R2, UR5, RZ ;  /* 0x0000000502177c24 */ /* 0x000fe2000f8e02ff */
[----:B------:R0:W-:Y:S03]  /*10e0*/  STL.64 [R1], R12 ;  /* 0x0000000c01007387 */ /* 0x0001e60000100a00 */
[----:B------:R-:W-:Y:S01]  /*10f0*/  IMAD.IADD R23, R13, 0x1, R23 ;  /* 0x000000010d177824 */ /* 0x000fe200078e0217 */
[----:B------:R-:W-:Y:S06]  /*1100*/  @P0 BRA `(.L_x_12) ;  /* 0x0000000000200947 */ /* 0x000fec0003800000 */
[----:B------:R-:W-:Y:S01]  /*1110*/  UISETP.GE.U32.AND UP0, UPT, UR40, 0x1c, UPT ;  /* 0x0000001c2800788c */ /* 0x000fe2000bf06070 */
[----:B------:R-:W-:Y:S01]  /*1120*/  IADD3 R18, P0, R18, R12, RZ ;  /* 0x0000000c12127210 */ /* 0x000fe20007f1e0ff */
[----:B------:R-:W-:Y:S01]  /*1130*/  USHF.R.U32.HI UR4, URZ, 0x2, UR40 ;  /* 0x000000023f047899 */ /* 0x000fe20008011628 */
[----:B------:R-:W-:-:S03]  /*1140*/  UMOV UR38, URZ ;  /* 0x0000003f00267c82 */ /* 0x000fc60008000000 */
[----:B------:R-:W-:Y:S01]  /*1150*/  UIMAD.WIDE.U32 UR4, UR4, 0x24924925, URZ ;  /* 0x24924925040478a5 */ /* 0x000fe2000f8e003f */
[----:B------:R-:W-:-:S03]  /*1160*/  IMAD.X R17, R23, 0x1, R17, P0 ;  /* 0x0000000117117824 */ /* 0x000fc600000e0611 */
[----:B------:R-:W-:Y:S02]  /*1170*/  UIMAD UR39, UR5, -0x1c, UR40 ;  /* 0xffffffe4052778a4 */ /* 0x000fe4000f8e0228 */
[----:B------:R-:W-:-:S12]  /*1180*/  @UP0 ULOP3.LUT UR38, UR5, 0x1, URZ, 0xc0, !UPT ;  /* 0x0000000105260892 */ /* 0x000fd8000f8ec03f */
.L_x_12:
[----:B------:R-:W-:Y:S01]  /*1190*/  ISETP.GE.U32.AND P0, PT, R18, UR8, PT ;  /* 0x0000000812007c0c */ /* 0x000fe2000bf06070 */
[----:B------:R-:W-:Y:S01]  /*11a0*/  IMAD.MOV.U32 R19, RZ, RZ, -0x1 ;  /* 0xffffffffff137424 */ /* 0x000fe200078e00ff */
[----:B------:R-:W-:Y:S01]  /*11b0*/  PRMT R8, RZ, 0x7610, R8 ;  /* 0x00007610ff087816 */ /* 0x000fe20000000008 */
[----:B------:R-:W-:Y:S01]  /*11c0*/  IMAD.MOV.U32 R22, RZ, RZ, -0x1 ;  /* 0xffffffffff167424 */ /* 0x000fe200078e00ff */
[----:B------:R-:W-:Y:S01]  /*11d0*/  ISETP.GE.U32.AND.EX P0, PT, R17, UR9, PT, P0 ;  /* 0x0000000911007c0c */ /* 0x000fe2000bf06100 */
[----:B------:R-:W-:-:S12]  /*11e0*/  IMAD.MOV.U32 R2, RZ, RZ, -0x1 ;  /* 0xffffffffff027424 */ /* 0x000fd800078e00ff */
[----:B------:R-:W-:Y:S05]  /*11f0*/  @P0 BRA `(.L_x_13) ;  /* 0x00000004002c0947 */ /* 0x000fea0003800000 */
[----:B------:R-:W1:Y:S01]  /*1200*/  LDC.64 R26, c[0x0][0x628] ;  /* 0x00018a00ff1a7b82 */ /* 0x000e620000000a00 */
[----:B------:R-:W-:Y:S02]  /*1210*/  IMAD.MOV.U32 R8, RZ, RZ, R18 ;  /* 0x000000ffff087224 */ /* 0x000fe400078e0012 */
[----:B------:R-:W-:-:S05]  /*1220*/  IMAD.MOV.U32 R9, RZ, RZ, R17 ;  /* 0x000000ffff097224 */ /* 0x000fca00078e0011 */
[----:B------:R-:W2:Y:S08]  /*1230*/  LDC R2, c[0x0][0x630] ;  /* 0x00018c00ff027b82 */ /* 0x000eb00000000800 */
[----:B------:R-:W3:Y:S01]  /*1240*/  LDC.64 R28, c[0x0][0x620] ;  /* 0x00018800ff1c7b82 */ /* 0x000ee20000000a00 */
[----:B-1----:R-:W-:-:S04]  /*1250*/  ISETP.NE.U32.AND P0, PT, R26, RZ, PT ;  /* 0x000000ff1a00720c */ /* 0x002fc80003f05070 */
[----:B------:R-:W-:-:S13]  /*1260*/  ISETP.NE.AND.EX P0, PT, R27, RZ, PT, P0 ;  /* 0x000000ff1b00720c */ /* 0x000fda0003f05300 */
[----:B--23--:R-:W-:Y:S05]  /*1270*/  @!P0 BRA `(.L_x_14) ;  /* 0x0000000000288947 */ /* 0x00cfea0003800000 */
[----:B0-----:R-:W0:Y:S02]  /*1280*/  LDC R13, c[0x0][0x634] ;  /* 0x00018d00ff0d7b82 */ /* 0x001e240000000800 */
[----:B0-----:R-:W-:-:S05]  /*1290*/  IADD3 R13, P0, R18, R13, RZ ;  /* 0x0000000d120d7210 */ /* 0x001fca0007f1e0ff */
[----:B------:R-:W-:-:S04]  /*12a0*/  IMAD.X R15, RZ, RZ, R17, P0 ;  /* 0x000000ffff0f7224 */ /* 0x000fc800000e0611 */
[----:B------:R-:W-:-:S04]  /*12b0*/  IMAD.WIDE.U32 R8, R15, R26, RZ ;  /* 0x0000001a0f087225 */ /* 0x000fc800078e00ff */
[----:B------:R-:W-:-:S04]  /*12c0*/  IMAD.WIDE.U32 R10, P0, R13, R27, R8 ;  /* 0x0000001b0d0a7225 */ /* 0x000fc80007800008 */
[----:B------:R-:W-:-:S04]  /*12d0*/  IMAD.WIDE.U32 R8, R13, R26, RZ ;  /* 0x0000001a0d087225 */ /* 0x000fc800078e00ff */
[----:B------:R-:W-:Y:S01]  /*12e0*/  IMAD.X R13, RZ, RZ, RZ, P0 ;  /* 0x000000ffff0d7224 */ /* 0x000fe200000e06ff */
[----:B------:R-:W-:Y:S01]  /*12f0*/  IADD3 RZ, P0, R9, R10, RZ ;  /* 0x0000000a09ff7210 */ /* 0x000fe20007f1e0ff */
[----:B------:R-:W-:-:S04]  /*1300*/  IMAD.MOV.U32 R12, RZ, RZ, R11 ;  /* 0x000000ffff0c7224 */ /* 0x000fc800078e000b */
[----:B------:R-:W-:-:S08]  /*1310*/  IMAD.WIDE.U32.X R8, R15, R27, R12, P0 ;  /* 0x0000001b0f087225 */ /* 0x000fd000000e040c */
.L_x_14:
[----:B------:R-:W1:Y:S01]  /*1320*/  LDC.64 R32, c[0x0][0x640] ;  /* 0x00019000ff207b82 */ /* 0x000e620000000a00 */
[-C--:B------:R-:W-:Y:S01]  /*1330*/  SHF.R.U64 R30, R8, R2.reuse, R9 ;  /* 0x00000002081e7219 */ /* 0x080fe20000001209 */
[----:B------:R-:W-:Y:S01]  /*1340*/  IMAD.MOV.U32 R19, RZ, RZ, R17 ;  /* 0x000000ffff137224 */ /* 0x000fe200078e0011 */
[----:B------:R-:W-:Y:S01]  /*1350*/  SHF.R.U32.HI R2, RZ, R2, R9 ;  /* 0x00000002ff027219 */ /* 0x000fe20000011609 */
[----:B------:R-:W-:Y:S01]  /*1360*/  IMAD.MOV.U32 R26, RZ, RZ, 0x1 ;  /* 0x00000001ff1a7424 */ /* 0x000fe200078e00ff */
[----:B------:R-:W-:-:S03]  /*1370*/  IADD3 R11, P0, RZ, -R30, RZ ;  /* 0x8000001eff0b7210 */ /* 0x000fc60007f1e0ff */
[----:B------:R-:W2:Y:S02]  /*1380*/  LDC R10, c[0x0][0x618] ;  /* 0x00018600ff0a7b82 */ /* 0x000ea40000000800 */
[----:B------:R-:W-:-:S04]  /*1390*/  IMAD.X R9, RZ, RZ, ~R2, P0 ;  /* 0x000000ffff097224 */ /* 0x000fc800000e0e02 */
[-C--:B------:R-:W-:Y:S02]  /*13a0*/  IMAD R2, R9, R28.reuse, RZ ;  /* 0x0000001c09027224 */ /* 0x080fe400078e02ff */
[----:B0-----:R-:W0:Y:S01]  /*13b0*/  LDC R13, c[0x0][0x608] ;  /* 0x00018200ff0d7b82 */ /* 0x001e220000000800 */
[----:B------:R-:W-:-:S04]  /*13c0*/  IMAD.WIDE.U32 R8, R11, R28, R18 ;  /* 0x0000001c0b087225 */ /* 0x000fc800078e0012 */
[----:B------:R-:W-:Y:S02]  /*13d0*/  IMAD R11, R11, R29, R2 ;  /* 0x0000001d0b0b7224 */ /* 0x000fe400078e0202 */
[----:B------:R-:W-:Y:S01]  /*13e0*/  IMAD.MOV.U32 R2, RZ, RZ, -0x1 ;  /* 0xffffffffff027424 */ /* 0x000fe200078e00ff */
[----:B------:R-:W3:Y:S01]  /*13f0*/  LDC R31, c[0x0][0x658] ;  /* 0x00019600ff1f7b82 */ /* 0x000ee20000000800 */
[----:B------:R-:W-:Y:S01]  /*1400*/  IMAD.IADD R9, R9, 0x1, R11 ;  /* 0x0000000109097824 */ /* 0x000fe200078e020b */
[----:B-1----:R-:W-:-:S04]  /*1410*/  ISETP.NE.U32.AND P0, PT, R32, RZ, PT ;  /* 0x000000ff2000720c */ /* 0x002fc80003f05070 */
[----:B------:R-:W-:Y:S02]  /*1420*/  ISETP.NE.AND.EX P0, PT, R33, RZ, PT, P0 ;  /* 0x000000ff2100720c */ /* 0x000fe40003f05300 */
[----:B------:R-:W1:Y:S01]  /*1430*/  LDC R29, c[0x0][0x600] ;  /* 0x00018000ff1d7b82 */ /* 0x000e620000000800 */
[-CC-:B--2---:R-:W-:Y:S02]  /*1440*/  SHF.R.U64 R27, R8, R10.reuse, R9.reuse ;  /* 0x0000000a081b7219 */ /* 0x184fe40000001209 */
[----:B------:R-:W-:-:S05]  /*1450*/  SHF.R.U32.HI R8, RZ, R10, R9 ;  /* 0x0000000aff087219 */ /* 0x000fca0000011609 */
[----:B------:R-:W2:Y:S01]  /*1460*/  LDC R22, c[0x0][0x648] ;  /* 0x00019200ff167b82 */ /* 0x000ea20000000800 */
[-CC-:B0-----:R-:W-:Y:S02]  /*1470*/  SHF.R.U64 R34, R27, R13.reuse, R8.reuse ;  /* 0x0000000d1b227219 */ /* 0x181fe40000001208 */
[----:B------:R-:W-:-:S05]  /*1480*/  SHF.R.U32.HI R8, RZ, R13, R8 ;  /* 0x0000000dff087219 */ /* 0x000fca0000011608 */
[----:B------:R-:W0:Y:S01]  /*1490*/  LDC R24, c[0x0][0x638] ;  /* 0x00018e00ff187b82 */ /* 0x000e220000000800 */
[-CC-:B---3--:R-:W-:Y:S02]  /*14a0*/  SHF.R.U64 R36, R34, R31.reuse, R8.reuse ;  /* 0x0000001f22247219 */ /* 0x188fe40000001208 */
[-C--:B------:R-:W-:Y:S02]  /*14b0*/  SHF.L.U32 R2, R2, R31.reuse, RZ ;  /* 0x0000001f02027219 */ /* 0x080fe400000006ff */
[----:B------:R-:W-:Y:S01]  /*14c0*/  SHF.R.U32.HI R9, RZ, R31, R8 ;  /* 0x0000001fff097219 */ /* 0x000fe20000011608 */
[----:B------:R-:W-:Y:S01]  /*14d0*/  IMAD.MOV.U32 R8, RZ, RZ, R36 ;  /* 0x000000ffff087224 */ /* 0x000fe200078e0024 */
[----:B------:R-:W-:Y:S01]  /*14e0*/  LOP3.LUT R15, RZ, R2, RZ, 0x33, !PT ;  /* 0x00000002ff0f7212 */ /* 0x000fe200078e33ff */
[----:B------:R-:W3:Y:S01]  /*14f0*/  LDC R28, c[0x0][0x610] ;  /* 0x00018400ff1c7b82 */ /* 0x000ee20000000800 */
[----:B------:R-:W-:Y:S05]  /*1500*/  @!P0 BRA `(.L_x_15) ;  /* 0x0000000000288947 */ /* 0x000fea0003800000 */
[----:B------:R-:W4:Y:S02]  /*1510*/  LDC R13, c[0x0][0x64c] ;  /* 0x00019300ff0d7b82 */ /* 0x000f240000000800 */
[----:B----4-:R-:W-:-:S05]  /*1520*/  IADD3 R13, P0, R36, R13, RZ ;  /* 0x0000000d240d7210 */ /* 0x010fca0007f1e0ff */
        /* <DEDUP_REMOVED lines=8> */
.L_x_15:
[----:B--2---:R-:W-:Y:S01]  /*15b0*/  SHF.R.U64 R7, R8, R22, R9 ;  /* 0x0000001608077219 */ /* 0x004fe20000001209 */
[----:B-1----:R-:W-:Y:S01]  /*15c0*/  VIADD R8, R29, 0xffffffff ;  /* 0xffffffff1d087836 */ /* 0x002fe20000000000 */
[----:B------:R-:W-:Y:S01]  /*15d0*/  SHF.L.U32 R2, R26, R31, RZ ;  /* 0x0000001f1a027219 */ /* 0x000fe200000006ff */
[----:B------:R-:W-:Y:S01]  /*15e0*/  @P1 IMAD R21, R25, R20, R6 ;  /* 0x0000001419151224 */ /* 0x000fe200078e0206 */
[----:B------:R-:W-:Y:S01]  /*15f0*/  LOP3.LUT R15, R34, R15, RZ, 0xc0, !PT ;  /* 0x0000000f220f7212 */ /* 0x000fe200078ec0ff */
[----:B------:R-:W-:Y:S01]  /*1600*/  IMAD.MOV R9, RZ, RZ, -R7 ;  /* 0x000000ffff097224 */ /* 0x000fe200078e0a07 */
[----:B------:R-:W-:-:S03]  /*1610*/  LOP3.LUT R8, R27, R8, RZ, 0xc0, !PT ;  /* 0x000000081b087212 */ /* 0x000fc600078ec0ff */
[----:B------:R-:W-:Y:S02]  /*1620*/  IMAD R6, R2, R7, R15 ;  /* 0x0000000702067224 */ /* 0x000fe400078e020f */
[----:B0-----:R-:W-:Y:S02]  /*1630*/  IMAD R2, R9, R24, R36 ;  /* 0x0000001809027224 */ /* 0x001fe400078e0224 */
[----:B---3--:R-:W-:Y:S02]  /*1640*/  IMAD R19, R6, R28, R21 ;  /* 0x0000001c06137224 */ /* 0x008fe400078e0215 */
[----:B------:R-:W-:Y:S02]  /*1650*/  IMAD R2, R2, R29, R8 ;  /* 0x0000001d02027224 */ /* 0x000fe400078e0208 */
[----:B------:R-:W-:-:S03]  /*1660*/  IMAD.MOV.U32 R6, RZ, RZ, 0x1 ;  /* 0x00000001ff067424 */ /* 0x000fc600078e00ff */
[----:B------:R-:W-:Y:S02]  /*1670*/  SEL R22, R2, R19, !P1 ;  /* 0x0000001302167207 */ /* 0x000fe40004800000 */
[----:B------:R-:W-:Y:S01]  /*1680*/  SEL R19, R19, R2, !P1 ;  /* 0x0000000213137207 */ /* 0x000fe20004800000 */
[----:B------:R-:W-:Y:S01]  /*1690*/  IMAD.MOV.U32 R2, RZ, RZ, R30 ;  /* 0x000000ffff027224 */ /* 0x000fe200078e001e */
[----:B------:R-:W-:-:S07]  /*16a0*/  PRMT R8, R6, 0x7610, R8 ;  /* 0x0000761006087816 */ /* 0x000fce0000000008 */
.L_x_13:
[----:B------:R-:W-:Y:S05]  /*16b0*/  @!P2 BRA `(.L_x_16) ;  /* 0x00000000000ca947 */ /* 0x000fea0003800000 */
[----:B------:R-:W-:Y:S01]  /*16c0*/  UCGABAR_WAIT ;  /* 0x0000000000007dc7 */ /* 0x000fe20008000000 */
[----:B------:R-:W-:Y:S01]  /*16d0*/  CCTL.IVALL ;  /* 0x00000000ff00798f */ /* 0x000fe20002000000 */
[----:B------:R-:W-:Y:S05]  /*16e0*/  BRA `(.L_x_17) ;  /* 0x0000000000047947 */ /* 0x000fea0003800000 */
.L_x_16:
[----:B------:R-:W-:Y:S06]  /*16f0*/  BAR.SYNC.DEFER_BLOCKING 0x0 ;  /* 0x0000000000007b1d */ /* 0x000fec0000010000 */
.L_x_17:
[----:B------:R-:W-:Y:S05]  /*1700*/  @!P4 BRA `(.L_x_18) ;  /* 0x00000070003cc947 */ /* 0x000fea0003800000 */
[----:B------:R-:W-:-:S13]  /*1710*/  ISETP.GT.U32.AND P0, PT, R35, 0x1, PT ;  /* 0x000000012300780c */ /* 0x000fda0003f04070 */
[----:B------:R-:W-:Y:S05]  /*1720*/  @P0 EXIT ;  /* 0x000000000000094d */ /* 0x000fea0003800000 */
.L_x_19:
[----:B------:R-:W-:-:S08]  /*1730*/  NOP ;  /* 0x0000000000007918 */ /* 0x000fd00000000000 */
[----:B------:R-:W1:Y:S02]  /*1740*/  USETMAXREG.TRY_ALLOC.CTAPOOL UP0, 0xe8 ;  /* 0x000000e8000079c8 */ /* 0x000e640008000600 */
[----:B-1----:R-:W-:-:S13]  /*1750*/  PLOP3.LUT P0, PT, PT, PT, UP0, 0x80, 0x0 ;  /* 0x000000000000781c */ /* 0x002fda0003f0f008 */
[----:B------:R-:W-:Y:S05]  /*1760*/  @!P0 BRA `(.L_x_19) ;  /* 0xfffffffc00f08947 */ /* 0x000fea000383ffff */
[----:B------:R-:W-:-:S13]  /*1770*/  LOP3.LUT P0, RZ, R8, 0xff, RZ, 0xc0, !PT ;  /* 0x000000ff08ff7812 */ /* 0x000fda000780c0ff */
[----:B------:R-:W-:Y:S05]  /*1780*/  @!P0 EXIT ;  /* 0x000000000000894d */ /* 0x000fea0003800000 */
[----:B------:R-:W1:Y:S01]  /*1790*/  S2UR UR4, SR_CgaCtaId ;  /* 0x00000000000479c3 */ /* 0x000e620000008800 */
[----:B------:R-:W-:Y:S01]  /*17a0*/  VIADD R14, R14, 0xffffffff ;  /* 0xffffffff0e0e7836 */ /* 0x000fe20000000000 */
[CC--:B------:R-:W-:Y:S01]  /*17b0*/  LEA.HI R4, R0.reuse, R3.reuse, RZ, 0x2 ;  /* 0x0000000300047211 */ /* 0x0c0fe200078f10ff */
[----:B------:R-:W-:Y:S01]  /*17c0*/  UMOV UR41, 0x400 ;  /* 0x0000040000297882 */ /* 0x000fe20000000000 */
[----:B------:R-:W-:Y:S01]  /*17d0*/  LEA.HI R0, R0, R3, RZ, 0x5 ;  /* 0x0000000300007211 */ /* 0x000fe200078f28ff */
[----:B------:R-:W-:Y:S01]  /*17e0*/  UISETP.LT.AND UP0, UPT, UR40, 0x1, UPT ;  /* 0x000000012800788c */ /* 0x000fe2000bf01270 */
[----:B------:R-:W-:Y:S01]  /*17f0*/  R2UR UR42, R14 ;  /* 0x000000000e2a72ca */ /* 0x000fe200000e0000 */
[----:B------:R-:W-:Y:S01]  /*1800*/  USHF.L.U32 UR44, UR40, 0x1, URZ ;  /* 0x00000001282c7899 */ /* 0x000fe2000800063f */
[--C-:B------:R-:W-:Y:S01]  /*1810*/  SHF.R.S32.HI R124, RZ, 0x2, R4.reuse ;  /* 0x00000002ff7c7819 */ /* 0x100fe20000011404 */
[----:B------:R-:W-:Y:S01]  /*1820*/  USEL UR43, UR40, 0x1, UP0 ;  /* 0x00000001282b7887 */ /* 0x000fe20008000000 */
[----:B------:R-:W-:-:S02]  /*1830*/  SHF.R.S32.HI R5, RZ, 0x1f, R4 ;  /* 0x0000001fff057819 */ /* 0x000fc40000011404 */
[----:B------:R-:W-:Y:S01]  /*1840*/  LOP3.LUT R126, R4, 0xfffffffc, RZ, 0xc0, !PT ;  /* 0xfffffffc047e7812 */ /* 0x000fe200078ec0ff */
[----:B------:R-:W-:Y:S01]  /*1850*/  UIADD3 UR43, -UR43, UR40, URZ ;  /* 0x000000282b2b7290 */ /* 0x000fe2000fffe13f */
[----:B------:R-:W-:Y:S02]  /*1860*/  LEA.HI R5, R5, R124, RZ, 0x3 ;  /* 0x0000007c05057211 */ /* 0x000fe400078f18ff */
[----:B------:R-:W-:Y:S01]  /*1870*/  ISETP.NE.AND P0, PT, R14, RZ, PT ;  /* 0x000000ff0e00720c */ /* 0x000fe20003f05270 */
[----:B------:R-:W-:Y:S01]  /*1880*/  IMAD.IADD R126, R3, 0x1, -R126 ;  /* 0x00000001037e7824 */ /* 0x000fe200078e0a7e */
[----:B------:R-:W-:Y:S01]  /*1890*/  LOP3.LUT R5, R5, 0xfffffff8, RZ, 0xc0, !PT ;  /* 0xfffffff805057812 */ /* 0x000fe200078ec0ff */
[----:B------:R-:W-:Y:S01]  /*18a0*/  USHF.L.U32 UR42, UR42, 0x3, URZ ;  /* 0x000000032a2a7899 */ /* 0x000fe2000800063f */
[----:B------:R-:W-:Y:S02]  /*18b0*/  LOP3.LUT R136, R16, 0x1, RZ, 0xfc, !PT ;  /* 0x0000000110887812 */ /* 0x000fe400078efcff */
[----:B------:R-:W-:Y:S01]  /*18c0*/  SEL R137, RZ, 0x1, P0 ;  /* 0x00000001ff897807 */ /* 0x000fe20000000000 */
[----:B------:R-:W-:Y:S01]  /*18d0*/  IMAD.IADD R124, R124, 0x1, -R5 ;  /* 0x000000017c7c7824 */ /* 0x000fe200078e0a05 */
[----:B-1----:R-:W-:Y:S01]  /*18e0*/  ULEA UR41, UR4, UR41, 0x18 ;  /* 0x0000002904297291 */ /* 0x002fe2000f8ec03f */
[----:B------:R-:W-:Y:S01]  /*18f0*/  SHF.R.S32.HI R5, RZ, 0x5, R0 ;  /* 0x00000005ff057819 */ /* 0x000fe20000011400 */
[----:B------:R-:W-:Y:S01]  /*1900*/  IMAD.U32 R128, RZ, RZ, UR42 ;  /* 0x0000002aff807e24 */ /* 0x000fe2000f8e00ff */
[----:B------:R-:W-:Y:S01]  /*1910*/  ULDC UR4, c[0x0][0x284] ;  /* 0x0000a10000047ab9 */ /* 0x000fe20000000800 */
[----:B------:R-:W-:Y:S01]  /*1920*/  UIADD3 UR45, UR41, 0x1d0, URZ ;  /* 0x000001d0292d7890 */ /* 0x000fe2000fffe03f */
[--C-:B------:R-:W-:Y:S01]  /*1930*/  SHF.R.S32.HI R125, RZ, 0x1f, R124.reuse ;  /* 0x0000001fff7d7819 */ /* 0x100fe2000001147c */
[----:B------:R-:W-:Y:S01]  /*1940*/  IMAD R131, R5, -0x10, -R124 ;  /* 0xfffffff005837824 */ /* 0x000fe200078e0a7c */
[----:B------:R-:W-:-:S02]  /*1950*/  LOP3.LUT R130, R128, 0x8, RZ, 0xc0, !PT ;  /* 0x0000000880827812 */ /* 0x000fc400078ec0ff */
[----:B------:R-:W-:Y:S01]  /*1960*/  LOP3.LUT R128, R128, 0x8, RZ, 0xc, !PT ;  /* 0x0000000880807812 */ /* 0x000fe200078e0cff */
[----:B------:R-:W-:Y:S01]  /*1970*/  IMAD.U32 R127, RZ, RZ, UR45 ;  /* 0x0000002dff7f7e24 */ /* 0x000fe2000f8e00ff */
[----:B------:R-:W-:Y:S01]  /*1980*/  LOP3.LUT R130, R130, 0x18, RZ, 0x3c, !PT ;  /* 0x0000001882827812 */ /* 0x000fe200078e3cff */
[----:B------:R-:W-:-:S04]  /*1990*/  IMAD.WIDE R124, R5, 0x10, R124 ;  /* 0x00000010057c7825 */ /* 0x000fc800078e027c */
[----:B------:R-:W-:Y:S02]  /*19a0*/  VIADD R129, R127, UR42 ;  /* 0x0000002a7f817c36 */ /* 0x000fe40008000000 */
[----:B------:R-:W-:-:S07]  /*19b0*/  VIADD R131, R131, UR4 ;  /* 0x0000000483837c36 */ /* 0x000fce0008000000 */
.L_x_231:
[----:B------:R-:W-:Y:S01]  /*19c0*/  SHF.L.U32 R0, R137, 0x1f, RZ ;  /* 0x0000001f89007819 */ /* 0x000fe200000006ff */
[----:B------:R-:W-:Y:S02]  /*19d0*/  ULDC UR4, c[0x0][0x28c] ;  /* 0x0000a30000047ab9 */ /* 0x000fe40000000800 */
[----:B------:R-:W-:Y:S01]  /*19e0*/  ISETP.LT.AND P1, PT, RZ, UR4, PT ;  /* 0x00000004ff007c0c */ /* 0x000fe2000bf21270 */
[----:B------:R-:W1:Y:S02]  /*19f0*/  SYNCS.PHASECHK.TRANS64.TRYWAIT P0, [R127+UR42], R0 ;  /* 0x000000007f0075a7 */ /* 0x000e64000800016a */
[----:B-1-34-:R-:W-:Y:S10]  /*1a00*/  @!P0 BRA `(.L_x_20) ;  /* 0x0000008800ec8947 */ /* 0x01aff40003800000 */
.L_x_277:
[----:B------:R-:W-:Y:S05]  /*1a10*/  @P1 BRA `(.L_x_21) ;  /* 0x0000000000401947 */ /* 0x000fea0003800000 */
[----:B-1----:R-:W-:Y:S01]  /*1a20*/  MOV R0, 0x0 ;  /* 0x0000000000007802 */ /* 0x002fe20000000f00 */
[----:B------:R-:W-:Y:S01]  /*1a30*/  ULDC.64 UR4, c[0x4][0x68] ;  /* 0x01001a0000047ab9 */ /* 0x000fe20000000a00 */
[----:B------:R-:W-:Y:S01]  /*1a40*/  ULDC.64 UR6, c[0x4][0x8] ;  /* 0x0100020000067ab9 */ /* 0x000fe20000000a00 */
[----:B------:R-:W-:Y:S01]  /*1a50*/  IMAD.U32 R4, RZ, RZ, UR4 ;  /* 0x00000004ff047e24 */ /* 0x000fe2000f8e00ff */
[----:B------:R1:W2:Y:S01]  /*1a60*/  LDC.64 R14, c[0x4][R0] ;  /* 0x01000000000e7b82 */ /* 0x0002a20000000a00 */
[----:B------:R-:W-:Y:S01]  /*1a70*/  IMAD.U32 R5, RZ, RZ, UR5 ;  /* 0x00000005ff057e24 */ /* 0x000fe2000f8e00ff */
[----:B------:R-:W-:Y:S01]  /*1a80*/  ULDC.64 UR4, c[0x4][0x70] ;  /* 0x01001c0000047ab9 */ /* 0x000fe20000000a00 */
[----:B------:R-:W-:Y:S02]  /*1a90*/  IMAD.U32 R10, RZ, RZ, UR6 ;  /* 0x00000006ff0a7e24 */ /* 0x000fe4000f8e00ff */
[----:B------:R-:W-:Y:S02]  /*1aa0*/  IMAD.U32 R6, RZ, RZ, UR4 ;  /* 0x00000004ff067e24 */ /* 0x000fe4000f8e00ff */
[----:B------:R-:W-:-:S02]  /*1ab0*/  IMAD.U32 R7, RZ, RZ, UR5 ;  /* 0x00000005ff077e24 */ /* 0x000fc4000f8e00ff */
[----:B------:R-:W-:Y:S02]  /*1ac0*/  IMAD.U32 R11, RZ, RZ, UR7 ;  /* 0x00000007ff0b7e24 */ /* 0x000fe4000f8e00ff */
[----:B------:R-:W-:Y:S02]  /*1ad0*/  IMAD.MOV.U32 R8, RZ, RZ, 0x1e1 ;  /* 0x000001e1ff087424 */ /* 0x000fe400078e00ff */
[----:B0-----:R-:W-:Y:S02]  /*1ae0*/  IMAD.MOV.U32 R12, RZ, RZ, 0x1 ;  /* 0x00000001ff0c7424 */ /* 0x001fe400078e00ff */
[----:B-1----:R-:W-:-:S07]  /*1af0*/  IMAD.MOV.U32 R13, RZ, RZ, RZ ;  /* 0x000000ffff0d7224 */ /* 0x002fce00078e00ff */
[----:B------:R-:W-:-:S07]  /*1b00*/  LEPC R20, `(.L_x_21) ;  /* 0x000000001014794e */ /* 0x000fce0000000000 */
[----:B--2--5:R-:W-:Y:S05]  /*1b10*/  CALL.ABS.NOINC R14 ;  /* 0x000000000e007343 */ /* 0x024fea0003c00000 */
.L_x_21:
[----:B------:R-:W-:-:S13]  /*1b20*/  ISETP.NE.AND P0, PT, R136, 0x3, PT ;  /* 0x000000038800780c */ /* 0x000fda0003f05270 */
[----:B------:R-:W-:Y:S05]  /*1b30*/  @!P0 BRA `(.L_x_22) ;  /* 0x0000000000048947 */ /* 0x000fea0003800000 */
[----:B------:R-:W-:Y:S01]  /*1b40*/  BPT.TRAP 0x1 ;  /* 0x000000040000795c */ /* 0x000fe20000300000 */
.L_x_22:
[----:B------:R-:W-:Y:S02]  /*1b50*/  IMAD.U32 R3, RZ, RZ, UR39 ;  /* 0x00000027ff037e24 */ /* 0x000fe4000f8e00ff */
[----:B-1----:R-:W-:-:S03]  /*1b60*/  IMAD.U32 R0, RZ, RZ, UR38 ;  /* 0x00000026ff007e24 */ /* 0x002fc6000f8e00ff */
[----:B------:R-:W-:Y:S02]  /*1b70*/  LEA R3, R3, UR41, 0x3 ;  /* 0x0000002903037c11 */ /* 0x000fe4000f8e18ff */
[----:B------:R-:W-:-:S04]  /*1b80*/  SHF.L.U32 R0, R0, 0x1f, RZ ;  /* 0x0000001f00007819 */ /* 0x000fc800000006ff */
[----:B------:R1:W2:Y:S01]  /*1b90*/  SYNCS.PHASECHK.TRANS64.TRYWAIT P1, [R3+URZ], R0 ;  /* 0x00000000030075a7 */ /* 0x0002a2000802017f */
[----:B------:R-:W-:Y:S05]  /*1ba0*/  @!P0 BRA `(.L_x_23) ;  /* 0x0000000000048947 */ /* 0x000fea0003800000 */
[----:B------:R-:W-:Y:S01]  /*1bb0*/  BPT.TRAP 0x1 ;  /* 0x000000040000795c */ /* 0x000fe20000300000 */
.L_x_23:
[----:B------:R-:W-:-:S05]  /*1bc0*/  IMAD.U32 R4, RZ, RZ, UR43 ;  /* 0x0000002bff047e24 */ /* 0x000fca000f8e00ff */
[----:B------:R-:W-:Y:S01]  /*1bd0*/  ISETP.GE.AND P2, PT, R4, 0x1, PT ;  /* 0x000000010400780c */ /* 0x000fe20003f46270 */
[----:B--2---:R-:W-:-:S12]  /*1be0*/  @P1 BRA `(.L_x_24) ;  /* 0x0000000000081947 */ /* 0x004fd80003800000 */
[----:B------:R-:W2:Y:S02]  /*1bf0*/  SYNCS.PHASECHK.TRANS64.TRYWAIT P1, [R3+URZ], R0 ;  /* 0x00000000030075a7 */ /* 0x000ea4000802017f */
[----:B--2---:R-:W-:Y:S05]  /*1c00*/  @!P1 BRA `(.L_x_25) ;  /* 0x0000008800809947 */ /* 0x004fea0003800000 */
.L_x_24:
[----:B------:R-:W-:Y:S05]  /*1c10*/  WARPSYNC.ALL ;  /* 0x0000000000007948 */ /* 0x000fea0003800000 */
[----:B------:R-:W-:Y:S01]  /*1c20*/  UIADD3 UR4, UR41, 0x300, URZ ;  /* 0x0000030029047890 */ /* 0x000fe2000fffe03f */
[----:B------:R-:W-:Y:S01]  /*1c30*/  WARPGROUP.ARRIVE ;  /* 0x00000000000079c5 */ /* 0x000fe20000000000 */
[----:B------:R-:W-:Y:S02]  /*1c40*/  UIADD3 UR5, UR41, 0xe300, URZ ;  /* 0x0000e30029057890 */ /* 0x000fe4000fffe03f */
[----:B------:R-:W-:Y:S02]  /*1c50*/  USHF.R.U32.HI UR4, URZ, 0x4, UR4 ;  /* 0x000000043f047899 */ /* 0x000fe40008011604 */
[----:B------:R-:W-:-:S02]  /*1c60*/  USHF.R.U32.HI UR5, URZ, 0x4, UR5 ;  /* 0x000000043f057899 */ /* 0x000fc40008011605 */
[----:B------:R-:W-:Y:S02]  /*1c70*/  ULOP3.LUT UR4, UR4, 0x3fff, URZ, 0xc0, !UPT ;  /* 0x00003fff04047892 */ /* 0x000fe4000f8ec03f */
[----:B------:R-:W-:Y:S02]  /*1c80*/  ULOP3.LUT UR5, UR5, 0x3fff, URZ, 0xc0, !UPT ;  /* 0x00003fff05057892 */ /* 0x000fe4000f8ec03f */
[----:B------:R-:W-:Y:S02]  /*1c90*/  ULOP3.LUT UR10, UR4, 0x10000, URZ, 0xfc, !UPT ;  /* 0x00010000040a7892 */ /* 0x000fe4000f8efc3f */
[----:B------:R-:W-:Y:S02]  /*1ca0*/  ULOP3.LUT UR9, UR5, 0x10000, URZ, 0xfc, !UPT ;  /* 0x0001000005097892 */ /* 0x000fe4000f8efc3f */
[----:B------:R-:W-:Y:S02]  /*1cb0*/  ULEA UR4, UR39, UR10, 0x7 ;  /* 0x0000000a27047291 */ /* 0x000fe4000f8e383f */
[----:B------:R-:W-:Y:S01]  /*1cc0*/  UIMAD UR6, UR39, 0x180, UR9 ;  /* 0x00000180270678a4 */ /* 0x000fe2000f8e0209 */
[----:B------:R-:W-:Y:S01]  /*1cd0*/  UMOV UR5, 0xc0000010 ;  /* 0xc000001000057882 */ /* 0x000fe20000000000 */
[----:B------:R-:W-:-:S07]  /*1ce0*/  UMOV UR7, 0xc0000010 ;  /* 0xc000001000077882 */ /* 0x000fce0000000000 */
[----:B------:R-:W-:Y:S03]  /*1cf0*/  HGMMA.64x192x16.F32 R24, gdesc[UR4], RZ, !UPT, gsb0 ;  /* 0x02e00000041879f0 */ /* 0x000fe6000c0008ff */
[----:B------:R-:W-:Y:S02]  /*1d00*/  WARPGROUP.DEPBAR.LE gsb0, 0x0 ;  /* 0x00008000000079c5 */ /* 0x000fe40000010000 */
[----:B------:R-:W-:Y:S05]  /*1d10*/  @!P2 BRA `(.L_x_26) ;  /* 0x0000000000b8a947 */ /* 0x000fea0003800000 */
[----:B------:R-:W-:Y:S01]  /*1d20*/  UIADD3 UR4, UR39, 0x1, URZ ;  /* 0x0000000127047890 */ /* 0x000fe2000fffe03f */
[----:B-12---:R-:W-:Y:S02]  /*1d30*/  IMAD.U32 R0, RZ, RZ, UR43 ;  /* 0x0000002bff007e24 */ /* 0x006fe4000f8e00ff */
[----:B------:R-:W-:Y:S01]  /*1d40*/  IMAD.U32 R3, RZ, RZ, UR39 ;  /* 0x00000027ff037e24 */ /* 0x000fe2000f8e00ff */
[----:B------:R-:W-:-:S04]  /*1d50*/  UISETP.NE.AND UP0, UPT, UR4, 0x1c, UPT ;  /* 0x0000001c0400788c */ /* 0x000fc8000bf05270 */
[----:B------:R-:W-:Y:S02]  /*1d60*/  USEL UR5, URZ, 0x1, UP0 ;  /* 0x000000013f057887 */ /* 0x000fe40008000000 */
[----:B------:R-:W-:Y:S02]  /*1d70*/  USEL UR8, UR4, URZ, UP0 ;  /* 0x0000003f04087287 */ /* 0x000fe40008000000 */
[----:B------:R-:W-:-:S06]  /*1d80*/  ULOP3.LUT UR5, UR38, UR5, URZ, 0x3c, !UPT ;  /* 0x0000000526057292 */ /* 0x000fcc000f8e3c3f */
[----:B------:R-:W-:-:S07]  /*1d90*/  IMAD.U32 R6, RZ, RZ, UR5 ;  /* 0x00000005ff067e24 */ /* 0x000fce000f8e00ff */
.L_x_33:
[----:B------:R-:W-:Y:S05]  /*1da0*/  @!P0 BRA `(.L_x_27) ;  /* 0x0000000000048947 */ /* 0x000fea0003800000 */
[----:B------:R-:W-:Y:S01]  /*1db0*/  BPT.TRAP 0x1 ;  /* 0x000000040000795c */ /* 0x000fe20000300000 */
.L_x_27:
[----:B------:R-:W-:Y:S01]  /*1dc0*/  ULEA UR4, UR8, UR41, 0x3 ;  /* 0x0000002908047291 */ /* 0x000fe2000f8e183f */
[----:B------:R-:W-:-:S08]  /*1dd0*/  SHF.L.U32 R4, R6, 0x1f, RZ ;  /* 0x0000001f06047819 */ /* 0x000fd000000006ff */
[----:B------:R1:W2:Y:S01]  /*1de0*/  SYNCS.PHASECHK.TRANS64.TRYWAIT P1, [UR4], R4 ;  /* 0x00000004ff0075a7 */ /* 0x0002a20008020144 */
[----:B------:R-:W-:Y:S05]  /*1df0*/  @!P0 BRA `(.L_x_28) ;  /* 0x0000000000048947 */ /* 0x000fea0003800000 */
[----:B------:R-:W-:Y:S01]  /*1e00*/  BPT.TRAP 0x1 ;  /* 0x000000040000795c */ /* 0x000fe20000300000 */
.L_x_28:
[----:B--2---:R-:W-:Y:S05]  /*1e10*/  @P1 BRA `(.L_x_29) ;  /* 0x0000000000081947 */ /* 0x004fea0003800000 */
[----:B------:R-:W2:Y:S02]  /*1e20*/  SYNCS.PHASECHK.TRANS64.TRYWAIT P1, [UR4], R4 ;  /* 0x00000004ff0075a7 */ /* 0x000ea40008020144 */
[----:B--2---:R-:W-:Y:S05]  /*1e30*/  @!P1 BRA `(.L_x_30) ;  /* 0x0000008800089947 */ /* 0x004fea0003800000 */
.L_x_29:
[----:B------:R-:W-:Y:S01]  /*1e40*/  ULEA UR4, UR8, UR10, 0x7 ;  /* 0x0000000a08047291 */ /* 0x000fe2000f8e383f */
[----:B------:R-:W-:Y:S01]  /*1e50*/  WARPGROUP.ARRIVE ;  /* 0x00000000000079c5 */ /* 0x000fe20000000000 */
[----:B------:R-:W-:Y:S01]  /*1e60*/  UIMAD UR6, UR8, 0x180, UR9 ;  /* 0x00000180080678a4 */ /* 0x000fe2000f8e0209 */
[----:B------:R-:W-:Y:S01]  /*1e70*/  UMOV UR5, 0xc0000010 ;  /* 0xc000001000057882 */ /* 0x000fe20000000000 */
[----:B------:R-:W-:-:S07]  /*1e80*/  UMOV UR7, 0xc0000010 ;  /* 0xc000001000077882 */ /* 0x000fce0000000000 */
[----:B------:R-:W-:Y:S03]  /*1e90*/  HGMMA.64x192x16.F32 R24, gdesc[UR4], R24, gsb0 ;  /* 0x02e00000041879f0 */ /* 0x000fe60008000818 */
[----:B------:R-:W-:Y:S02]  /*1ea0*/  WARPGROUP.DEPBAR.LE gsb0, 0x0 ;  /* 0x00008000000079c5 */ /* 0x000fe40000010000 */
[----:B------:R-:W-:Y:S05]  /*1eb0*/  @!P0 BRA `(.L_x_31) ;  /* 0x0000000000048947 */ /* 0x000fea0003800000 */
[----:B------:R-:W-:Y:S01]  /*1ec0*/  BPT.TRAP 0x1 ;  /* 0x000000040000795c */ /* 0x000fe20000300000 */
.L_x_31:
[----:B------:R-:W-:-:S13]  /*1ed0*/  ISETP.NE.AND P1, PT, R121, RZ, PT ;  /* 0x000000ff7900720c */ /* 0x000fda0003f25270 */
[----:B-12---:R-:W-:-:S05]  /*1ee0*/  @P1 LEA R4, R3, UR41, 0x3 ;  /* 0x0000002903041c11 */ /* 0x006fca000f8e18ff */
[----:B------:R-:W-:-:S05]  /*1ef0*/  @P1 VIADD R5, R4, 0xe0 ;  /* 0x000000e004051836 */ /* 0x000fca0000000000 */
[----:B------:R-:W-:-:S04]  /*1f00*/  @P1 PRMT R5, R120, 0x654, R5 ;  /* 0x0000065478051816 */ /* 0x000fc80000000005 */
[----:B------:R1:W-:Y:S01]  /*1f10*/  @P1 SYNCS.ARRIVE.TRANS64.RED.A1T0 RZ, [R5+URZ], RZ ;  /* 0x000000ff05ff19a7 */ /* 0x0003e2000810043f */
[----:B------:R-:W-:-:S13]  /*1f20*/  ISETP.GT.U32.AND P1, PT, R16, 0x1, PT ;  /* 0x000000011000780c */ /* 0x000fda0003f24070 */
[----:B-1----:R-:W-:Y:S05]  /*1f30*/  @P1 BRA `(.L_x_32) ;  /* 0x0000000000041947 */ /* 0x002fea0003800000 */
[----:B------:R-:W-:Y:S01]  /*1f40*/  BPT.TRAP 0x1 ;  /* 0x000000040000795c */ /* 0x000fe20000300000 */
.L_x_32:
[----:B------:R-:W-:Y:S01]  /*1f50*/  UIADD3 UR8, UR8, 0x1, URZ ;  /* 0x0000000108087890 */ /* 0x000fe2000fffe03f */
[C---:B------:R-:W-:Y:S01]  /*1f60*/  ISETP.GT.AND P2, PT, R0.reuse, 0x1, PT ;  /* 0x000000010000780c */ /* 0x040fe20003f44270 */
[----:B------:R-:W-:Y:S02]  /*1f70*/  VIADD R3, R3, 0x1 ;  /* 0x0000000103037836 */ /* 0x000fe40000000000 */
[----:B------:R-:W-:Y:S01]  /*1f80*/  UISETP.NE.AND UP0, UPT, UR8, 0x1c, UPT ;  /* 0x0000001c0800788c */ /* 0x000fe2000bf05270 */
[----:B------:R-:W-:Y:S02]  /*1f90*/  VIADD R0, R0, 0xffffffff ;  /* 0xffffffff00007836 */ /* 0x000fe40000000000 */
[C---:B------:R-:W-:Y:S01]  /*1fa0*/  ISETP.NE.AND P1, PT, R3.reuse, 0x1c, PT ;  /* 0x0000001c0300780c */ /* 0x040fe20003f25270 */
[----:B------:R-:W-:Y:S02]  /*1fb0*/  USEL UR4, URZ, 0x1, UP0 ;  /* 0x000000013f047887 */ /* 0x000fe40008000000 */
[----:B------:R-:W-:Y:S01]  /*1fc0*/  USEL UR8, UR8, URZ, UP0 ;  /* 0x0000003f08087287 */ /* 0x000fe20008000000 */
[----:B------:R-:W-:-:S03]  /*1fd0*/  SEL R3, R3, RZ, P1 ;  /* 0x000000ff03037207 */ /* 0x000fc60000800000 */
[----:B------:R-:W-:Y:S01]  /*1fe0*/  LOP3.LUT R6, R6, UR4, RZ, 0x3c, !PT ;  /* 0x0000000406067c12 */ /* 0x000fe2000f8e3cff */
[----:B------:R-:W-:Y:S07]  /*1ff0*/  @P2 BRA `(.L_x_33) ;  /* 0xfffffffc00682947 */ /* 0x000fee000383ffff */
.L_x_26:
[----:B-12---:R-:W1:Y:S01]  /*2000*/  LDC R0, c[0x0][0x28c] ;  /* 0x0000a300ff007b82 */ /* 0x006e620000000800 */
[----:B------:R2:W-:Y:S01]  /*2010*/  SYNCS.ARRIVE.TRANS64.A1T0 RZ, [R128+UR45], RZ ;  /* 0x000000ff80ff79a7 */ /* 0x0005e2000810002d */
[----:B-1----:R-:W-:-:S13]  /*2020*/  ISETP.GE.AND P1, PT, R0, 0x1, PT ;  /* 0x000000010000780c */ /* 0x002fda0003f26270 */
[----:B--2---:R-:W-:Y:S05]  /*2030*/  @!P1 BRA `(.L_x_34) ;  /* 0x0000000000449947 */ /* 0x004fea0003800000 */
[----:B------:R-:W-:Y:S05]  /*2040*/  @!P0 BRA `(.L_x_35) ;  /* 0x0000000000048947 */ /* 0x000fea0003800000 */
[----:B------:R-:W-:Y:S01]  /*2050*/  BPT.TRAP 0x1 ;  /* 0x000000040000795c */ /* 0x000fe20000300000 */
.L_x_35:
[----:B------:R-:W-:-:S13]  /*2060*/  ISETP.NE.AND P0, PT, R121, RZ, PT ;  /* 0x000000ff7900720c */ /* 0x000fda0003f05270 */
[----:B------:R-:W-:-:S05]  /*2070*/  VOTEU.ANY UP0, P0 ;  /* 0x00000000003f7886 */ /* 0x000fca0000000100 */
[----:B------:R-:W-:-:S06]  /*2080*/  @UP0 UIADD3 UR4, UR43, UR39, URZ ;  /* 0x000000272b040290 */ /* 0x000fcc000fffe03f */
[----:B------:R-:W-:Y:S02]  /*2090*/  IMAD.U32 R4, RZ, RZ, UR4 ;  /* 0x00000004ff047e24 */ /* 0x000fe4000f8e00ff */
[----:B------:R-:W-:-:S03]  /*20a0*/  IMAD.U32 R3, RZ, RZ, UR4 ;  /* 0x00000004ff037e24 */ /* 0x000fc6000f8e00ff */
[----:B------:R-:W-:-:S05]  /*20b0*/  @P0 SHF.R.U32.HI R4, RZ, 0x2, R4 ;  /* 0x00000002ff040819 */ /* 0x000fca0000011604 */
[----:B------:R-:W-:-:S04]  /*20c0*/  @P0 IMAD.WIDE.U32 R4, R4, 0x24924925, RZ ;  /* 0x2492492504040825 */ /* 0x000fc800078e00ff */
[----:B------:R-:W-:-:S05]  /*20d0*/  @P0 IMAD R4, R5, -0x1c, R3 ;  /* 0xffffffe405040824 */ /* 0x000fca00078e0203 */
[----:B------:R-:W-:-:S05]  /*20e0*/  @P0 LEA R4, R4, UR41, 0x3 ;  /* 0x0000002904040c11 */ /* 0x000fca000f8e18ff */
[----:B------:R-:W-:-:S05]  /*20f0*/  @P0 VIADD R3, R4, 0xe0 ;  /* 0x000000e004030836 */ /* 0x000fca0000000000 */
[----:B------:R-:W-:-:S04]  /*2100*/  @P0 PRMT R3, R120, 0x654, R3 ;  /* 0x0000065478030816 */ /* 0x000fc80000000003 */
[----:B------:R1:W-:Y:S01]  /*2110*/  @P0 SYNCS.ARRIVE.TRANS64.RED.A1T0 RZ, [R3+URZ], RZ ;  /* 0x000000ff03ff09a7 */ /* 0x0003e2000810043f */
[----:B------:R-:W-:-:S13]  /*2120*/  ISETP.GT.U32.AND P0, PT, R16, 0x1, PT ;  /* 0x000000011000780c */ /* 0x000fda0003f04070 */
[----:B-1----:R-:W-:Y:S05]  /*2130*/  @P0 BRA `(.L_x_34) ;  /* 0x0000000000040947 */ /* 0x002fea0003800000 */
[----:B------:R-:W-:Y:S01]  /*2140*/  BPT.TRAP 0x1 ;  /* 0x000000040000795c */ /* 0x000fe20000300000 */
.L_x_34:
[----:B------:R-:W-:Y:S01]  /*2150*/  SHF.L.U32 R0, R137, 0x1f, RZ ;  /* 0x0000001f89007819 */ /* 0x000fe200000006ff */
[----:B------:R-:W-:Y:S01]  /*2160*/  UIADD3 UR39, UR44, UR39, URZ ;  /* 0x000000272c277290 */ /* 0x000fe2000fffe03f */
[----:B------:R-:W1:Y:S01]  /*2170*/  LDC R7, c[0x0][0x288] ;  /* 0x0000a200ff077b82 */ /* 0x000e620000000800 */
[----:B------:R-:W-:Y:S01]  /*2180*/  UISETP.GE.U32.AND UP1, UPT, UR44, 0x1c, UPT ;  /* 0x0000001c2c00788c */ /* 0x000fe2000bf26070 */
[----:B------:R-:W-:Y:S01]  /*2190*/  IMAD.SHL.U32 R8, R126, 0x2, RZ ;  /* 0x000000027e087824 */ /* 0x000fe200078e00ff */
[----:B------:R-:W-:Y:S02]  /*21a0*/  UISETP.GT.U32.AND UP0, UPT, UR39, 0x1b, UPT ;  /* 0x0000001b2700788c */ /* 0x000fe4000bf04070 */
[----:B------:R-:W-:Y:S02]  /*21b0*/  USHF.R.U32.HI UR4, URZ, 0x2, UR39 ;  /* 0x000000023f047899 */ /* 0x000fe40008011627 */
[----:B------:R-:W-:Y:S01]  /*21c0*/  UISETP.LT.U32.AND UP0, UPT, UR44, 0x1c, UP0 ;  /* 0x0000001c2c00788c */ /* 0x000fe20008701070 */
[----:B------:R-:W2:Y:S01]  /*21d0*/  SYNCS.PHASECHK.TRANS64.TRYWAIT P0, [R127+UR42+0x10], R0 ;  /* 0x000010007f0075a7 */ /* 0x000ea2000800016a */
[----:B------:R-:W-:Y:S01]  /*21e0*/  UIMAD.WIDE.U32 UR4, UR4, 0x24924925, URZ ;  /* 0x24924925040478a5 */ /* 0x000fe2000f8e003f */
[----:B------:R-:W-:Y:S01]  /*21f0*/  SHF.R.S32.HI R9, RZ, 0x1f, R8 ;  /* 0x0000001fff097819 */ /* 0x000fe20000011408 */
[----:B------:R-:W-:-:S02]  /*2200*/  USEL UR6, URZ, 0x1, !UP0 ;  /* 0x000000013f067887 */ /* 0x000fc4000c000000 */
[----:B------:R-:W-:Y:S02]  /*2210*/  UIMAD UR39, UR5, -0x1c, UR39 ;  /* 0xffffffe4052778a4 */ /* 0x000fe4000f8e0227 */
[----:B------:R-:W-:-:S04]  /*2220*/  ULOP3.LUT UR38, UR38, UR6, URZ, 0x3c, !UPT ;  /* 0x0000000626267292 */ /* 0x000fc8000f8e3c3f */
[----:B------:R-:W-:Y:S01]  /*2230*/  @UP1 ULOP3.LUT UR38, UR38, 0x1, UR5, 0x78, !UPT ;  /* 0x0000000126261892 */ /* 0x000fe2000f8e7805 */
[----:B-12---:R-:W-:Y:S11]  /*2240*/  @!P0 BRA `(.L_x_36) ;  /* 0x00000084001c8947 */ /* 0x006ff60003800000 */
.L_x_278:
[----:B------:R-:W-:Y:S01]  /*2250*/  IMAD.SHL.U32 R6, R19, 0x40, RZ ;  /* 0x0000004013067824 */ /* 0x000fe200078e00ff */
[----:B------:R-:W-:Y:S01]  /*2260*/  ULDC UR6, c[0x0][0x284] ;  /* 0x0000a10000067ab9 */ /* 0x000fe20000000800 */
[----:B0-----:R-:W-:Y:S01]  /*2270*/  IMAD R12, R22, 0xc0, RZ ;  /* 0x000000c0160c7824 */ /* 0x001fe200078e02ff */
[----:B------:R-:W-:Y:S01]  /*2280*/  SHF.R.S32.HI R133, RZ, 0x1f, R2 ;  /* 0x0000001fff857819 */ /* 0x000fe20000011402 */
[----:B------:R-:W-:Y:S01]  /*2290*/  ULDC.64 UR4, c[0x0][0x5d0] ;  /* 0x0001740000047ab9 */ /* 0x000fe20000000a00 */
[----:B------:R-:W-:Y:S01]  /*22a0*/  ISETP.GE.AND P0, PT, R6, UR6, PT ;  /* 0x0000000606007c0c */ /* 0x000fe2000bf06270 */
[----:B------:R-:W-:Y:S01]  /*22b0*/  IMAD.WIDE.U32 R4, R2, UR4, R8 ;  /* 0x0000000402047c25 */ /* 0x000fe2000f8e0008 */
[----:B------:R-:W-:Y:S02]  /*22c0*/  SHF.R.S32.HI R13, RZ, 0x1f, R12 ;  /* 0x0000001fff0d7819 */ /* 0x000fe4000001140c */
[C---:B------:R-:W-:Y:S01]  /*22d0*/  ISETP.GE.OR P0, PT, R12.reuse, R7, P0 ;  /* 0x000000070c00720c */ /* 0x040fe20000706670 */
[----:B------:R-:W-:Y:S01]  /*22e0*/  IMAD R3, R133, UR4, RZ ;  /* 0x0000000485037c24 */ /* 0x000fe2000f8e02ff */
[----:B------:R-:W-:-:S03]  /*22f0*/  IADD3 R4, P1, R12, R4, RZ ;  /* 0x000000040c047210 */ /* 0x000fc60007f3e0ff */
[----:B------:R-:W-:-:S05]  /*2300*/  IMAD R3, R2, UR5, R3 ;  /* 0x0000000502037c24 */ /* 0x000fca000f8e0203 */
[----:B------:R-:W-:-:S03]  /*2310*/  IADD3.X R5, R13, R5, R3, P1, !PT ;  /* 0x000000050d057210 */ /* 0x000fc60000ffe403 */
[----:B------:R-:W-:Y:S05]  /*2320*/  @P0 BRA `(.L_x_37) ;  /* 0x0000005c00840947 */ /* 0x000fea0003800000 */
[----:B------:R-:W0:Y:S01]  /*2330*/  LDC.64 R10, c[0x0][0x5c8] ;  /* 0x00017200ff0a7b82 */ /* 0x000e220000000a00 */
[----:B-----5:R-:W-:Y:S01]  /*2340*/  FSETP.NEU.AND P0, PT, R123, RZ, PT ;  /* 0x000000ff7b00720b */ /* 0x020fe20003f0d000 */
[----:B------:R-:W-:Y:S01]  /*2350*/  IMAD R3, R126, -0x2, R7 ;  /* 0xfffffffe7e037824 */ /* 0x000fe200078e0207 */
[----:B------:R-:W-:Y:S01]  /*2360*/  BSSY B0, `(.L_x_37) ;  /* 0x00005dd000007945 */ /* 0x000fe20003800000 */
[----:B------:R-:W-:-:S04]  /*2370*/  IMAD.WIDE R138, R19, 0x40, R124 ;  /* 0x00000040138a7825 */ /* 0x000fc800078e027c */
[----:B-1----:R-:W-:Y:S02]  /*2380*/  IMAD.IADD R0, R3, 0x1, -R12 ;  /* 0x0000000103007824 */ /* 0x002fe400078e0a0c */
[----:B------:R-:W-:-:S03]  /*2390*/  IMAD.IADD R3, R131, 0x1, -R6 ;  /* 0x0000000183037824 */ /* 0x000fc600078e0a06 */
[----:B------:R-:W-:-:S04]  /*23a0*/  ISETP.GT.AND P2, PT, R0, RZ, PT ;  /* 0x000000ff0000720c */ /* 0x000fc80003f44270 */
[----:B------:R-:W-:Y:S01]  /*23b0*/  ISETP.GT.AND P1, PT, R3, RZ, P2 ;  /* 0x000000ff0300720c */ /* 0x000fe20001724270 */
[-C--:B0-----:R-:W-:Y:S02]  /*23c0*/  IMAD R6, R139, R10.reuse, RZ ;  /* 0x0000000a8b067224 */ /* 0x081fe400078e02ff */
[----:B------:R-:W-:-:S04]  /*23d0*/  IMAD.WIDE.U32 R140, R138, R10, R4 ;  /* 0x0000000a8a8c7225 */ /* 0x000fc800078e0004 */
[----:B------:R-:W-:-:S04]  /*23e0*/  IMAD R5, R138, R11, R6 ;  /* 0x0000000b8a057224 */ /* 0x000fc800078e0206 */
[----:B------:R-:W-:Y:S01]  /*23f0*/  IMAD.IADD R145, R141, 0x1, R5 ;  /* 0x000000018d917824 */ /* 0x000fe200078e0205 */
[----:B------:R-:W-:Y:S06]  /*2400*/  @!P0 BRA `(.L_x_38) ;  /* 0x0000004000588947 */ /* 0x000fec0003800000 */
[----:B------:R-:W0:Y:S01]  /*2410*/  LDC.64 R20, c[0x0][0x5b8] ;  /* 0x00016e00ff147b82 */ /* 0x000e220000000a00 */
[----:B------:R-:W-:-:S07]  /*2420*/  ULDC.64 UR4, c[0x0][0x5c0] ;  /* 0x0001700000047ab9 */ /* 0x000fce0000000a00 */
[----:B------:R-:W1:Y:S08]  /*2430*/  LDC.64 R142, c[0x0][0x5b0] ;  /* 0x00016c00ff8e7b82 */ /* 0x000e700000000a00 */
[----:B------:R-:W2:Y:S01]  /*2440*/  LDC.64 R14, c[0x0][0x5a8] ;  /* 0x00016a00ff0e7b82 */ /* 0x000ea20000000a00 */
[-C--:B0-----:R-:W-:Y:S02]  /*2450*/  IMAD R6, R133, R20.reuse, RZ ;  /* 0x0000001485067224 */ /* 0x081fe400078e02ff */
[----:B------:R-:W-:-:S04]  /*2460*/  IMAD.WIDE.U32 R4, R2, R20, R8 ;  /* 0x0000001402047225 */ /* 0x000fc800078e0008 */
[----:B------:R-:W-:Y:S01]  /*2470*/  IMAD R141, R2, R21, R6 ;  /* 0x00000015028d7224 */ /* 0x000fe200078e0206 */
[----:B------:R-:W-:Y:S01]  /*2480*/  IADD3 R132, P0, R12, R4, RZ ;  /* 0x000000040c847210 */ /* 0x000fe20007f1e0ff */
[----:B-1----:R-:W-:-:S03]  /*2490*/  IMAD R4, R139, R142, RZ ;  /* 0x0000008e8b047224 */ /* 0x002fc600078e02ff */
[----:B------:R-:W-:Y:S01]  /*24a0*/  IADD3.X R133, R13, R5, R141, P0, !PT ;  /* 0x000000050d857210 */ /* 0x000fe200007fe48d */
[C---:B------:R-:W-:Y:S02]  /*24b0*/  IMAD R21, R138.reuse, R143, R4 ;  /* 0x0000008f8a157224 */ /* 0x040fe400078e0204 */
[----:B------:R-:W-:-:S04]  /*24c0*/  IMAD.WIDE.U32 R4, R138, R142, R132 ;  /* 0x0000008e8a047225 */ /* 0x000fc800078e0084 */
[----:B------:R-:W-:Y:S01]  /*24d0*/  IMAD.IADD R5, R5, 0x1, R21 ;  /* 0x0000000105057824 */ /* 0x000fe200078e0215 */
[----:B--2---:R-:W-:-:S04]  /*24e0*/  LEA R6, P0, R4, R14, 0x1 ;  /* 0x0000000e04067211 */ /* 0x004fc800078008ff */
[----:B------:R-:W-:-:S05]  /*24f0*/  LEA.HI.X R7, R4, R15, R5, 0x1, P0 ;  /* 0x0000000f04077211 */ /* 0x000fca00000f0c05 */
[----:B------:R0:W2:Y:S01]  /*2500*/  @P1 LDG.E.LTC128B.U16 R19, desc[UR36][R6.64] ;  /* 0x0000002406131981 */ /* 0x0000a2000c1e1520 */
[----:B------:R-:W-:Y:S01]  /*2510*/  IMAD.WIDE.U32 R4, R138, R142, R12 ;  /* 0x0000008e8a047225 */ /* 0x000fe200078e000c */
[----:B------:R-:W-:Y:S02]  /*2520*/  BSSY B1, `(.L_x_39) ;  /* 0x0000014000017945 */ /* 0x000fe40003800000 */
[----:B------:R-:W-:-:S04]  /*2530*/  IADD3 R134, P0, R8, R4, RZ ;  /* 0x0000000408867210 */ /* 0x000fc80007f1e0ff */
[----:B------:R-:W-:-:S03]  /*2540*/  IADD3.X R135, R9, R21, R5, P0, !PT ;  /* 0x0000001509877210 */ /* 0x000fc600007fe405 */
[----:B------:R-:W-:-:S04]  /*2550*/  IMAD.WIDE.U32 R134, R2, R20, R134 ;  /* 0x0000001402867225 */ /* 0x000fc800078e0086 */
[----:B0-----:R-:W-:Y:S01]  /*2560*/  IMAD.IADD R7, R141, 0x1, R135 ;  /* 0x000000018d077824 */ /* 0x001fe200078e0287 */
[----:B------:R-:W-:Y:S02]  /*2570*/  LEA R6, P4, R134, R14, 0x1 ;  /* 0x0000000e86067211 */ /* 0x000fe400078808ff */
[----:B------:R-:W-:Y:S02]  /*2580*/  SHF.L.U64.HI R135, R142, 0x3, R143 ;  /* 0x000000038e877819 */ /* 0x000fe4000001028f */
[----:B------:R-:W-:Y:S01]  /*2590*/  LEA.HI.X R7, R134, R15, R7, 0x1, P4 ;  /* 0x0000000f86077211 */ /* 0x000fe200020f0c07 */
[----:B------:R-:W-:Y:S02]  /*25a0*/  IMAD.SHL.U32 R134, R142, 0x8, RZ ;  /* 0x000000088e867824 */ /* 0x000fe400078e00ff */
[----:B--2---:R-:W-:-:S05]  /*25b0*/  HADD2.F32 R4, -RZ, R19.H0_H0 ;  /* 0x20000013ff047230 */ /* 0x004fca0000004100 */
[----:B------:R-:W-:Y:S01]  /*25c0*/  FMUL R5, R4, R123 ;  /* 0x0000007b04057220 */ /* 0x000fe20000400000 */
[----:B------:R-:W-:-:S03]  /*25d0*/  LEA R4, P0, R140, UR4, 0x1 ;  /* 0x000000048c047c11 */ /* 0x000fc6000f8008ff */
[----:B------:R-:W-:Y:S01]  /*25e0*/  FFMA R24, R24, R122, R5 ;  /* 0x0000007a18187223 */ /* 0x000fe20000000005 */
[----:B------:R-:W-:Y:S02]  /*25f0*/  LEA.HI.X R5, R140, UR5, R145, 0x1, P0 ;  /* 0x000000058c057c11 */ /* 0x000fe400080f0c91 */
[----:B------:R-:W-:Y:S02]  /*2600*/  ISETP.GT.AND P0, PT, R0, 0x1, PT ;  /* 0x000000010000780c */ /* 0x000fe40003f04270 */
[----:B------:R-:W-:Y:S02]  /*2610*/  F2FP.F16.F32.PACK_AB R24, RZ, R24 ;  /* 0x00000018ff18723e */ /* 0x000fe400000000ff */
[----:B------:R-:W-:-:S03]  /*2620*/  ISETP.GT.AND P3, PT, R3, RZ, P0 ;  /* 0x000000ff0300720c */ /* 0x000fc60000764270 */
[----:B------:R0:W-:Y:S10]  /*2630*/  @P1 STG.E.U16 desc[UR36][R4.64], R24 ;  /* 0x0000001804001986 */ /* 0x0001f4000c101524 */
[----:B------:R-:W-:Y:S05]  /*2640*/  @!P3 BRA `(.L_x_40) ;  /* 0x000000000004b947 */ /* 0x000fea0003800000 */
[----:B------:R1:W5:Y:S02]  /*2650*/  LDG.E.LTC128B.U16 R19, desc[UR36][R6.64+0x2] ;  /* 0x0000022406137981 */ /* 0x000364000c1e1520 */
.L_x_40:
[----:B------:R-:W-:Y:S05]  /*2660*/  BSYNC B1 ;  /* 0x0000000000017941 */ /* 0x000fea0003800000 */
.L_x_39:
[----:B-----5:R-:W-:Y:S01]  /*2670*/  HADD2.F32 R22, -RZ, R19.H0_H0 ;  /* 0x20000013ff167230 */ /* 0x020fe20000004100 */
[----:B------:R-:W-:Y:S01]  /*2680*/  ISETP.GT.AND P2, PT, R3, 0x8, P2 ;  /* 0x000000080300780c */ /* 0x000fe20001744270 */
[----:B------:R-:W-:-:S04]  /*2690*/  IMAD.WIDE.U32 R134, R138, R142, R134 ;  /* 0x0000008e8a867225 */ /* 0x000fc800078e0086 */
[----:B------:R-:W-:Y:S01]  /*26a0*/  FMUL R22, R22, R123 ;  /* 0x0000007b16167220 */ /* 0x000fe20000400000 */
[----:B------:R-:W-:Y:S01]  /*26b0*/  IMAD.IADD R135, R21, 0x1, R135 ;  /* 0x0000000115877824 */ /* 0x000fe200078e0287 */
[----:B------:R-:W-:Y:S02]  /*26c0*/  IADD3 R21, P1, R132, R134, RZ ;  /* 0x0000008684157210 */ /* 0x000fe40007f3e0ff */
[----:B------:R-:W-:-:S03]  /*26d0*/  FFMA R22, R25, R122, R22 ;  /* 0x0000007a19167223 */ /* 0x000fc60000000016 */
[----:B------:R-:W-:Y:S01]  /*26e0*/  IMAD.X R132, R135, 0x1, R133, P1 ;  /* 0x0000000187847824 */ /* 0x000fe200008e0685 */
[C---:B0-----:R-:W-:Y:S02]  /*26f0*/  LEA R24, P1, R21.reuse, R14, 0x1 ;  /* 0x0000000e15187211 */ /* 0x041fe400078208ff */
[----:B------:R-:W-:Y:S02]  /*2700*/  F2FP.F16.F32.PACK_AB R22, RZ, R22 ;  /* 0x00000016ff16723e */ /* 0x000fe400000000ff */
[----:B------:R-:W-:-:S03]  /*2710*/  LEA.HI.X R25, R21, R15, R132, 0x1, P1 ;  /* 0x0000000f15197211 */ /* 0x000fc600008f0c84 */
[----:B------:R0:W-:Y:S04]  /*2720*/  @P3 STG.E.U16 desc[UR36][R4.64+0x2], R22 ;  /* 0x0000021604003986 */ /* 0x0001e8000c101524 */
[----:B------:R-:W2:Y:S01]  /*2730*/  @P2 LDG.E.LTC128B.U16 R19, desc[UR36][R24.64] ;  /* 0x0000002418132981 */ /* 0x000ea2000c1e1520 */
[----:B------:R-:W-:Y:S01]  /*2740*/  IADD3 R8, P1, P3, R8, R134, R12 ;  /* 0x0000008608087210 */ /* 0x000fe20007b3e00c */
[----:B------:R-:W-:Y:S01]  /*2750*/  BSSY B1, `(.L_x_41) ;  /* 0x0000011000017945 */ /* 0x000fe20003800000 */
[C---:B------:R-:W-:Y:S02]  /*2760*/  SHF.L.U64.HI R11, R10.reuse, 0x4, R11 ;  /* 0x000000040a0b7819 */ /* 0x040fe4000001020b */
[----:B------:R-:W-:Y:S02]  /*2770*/  IADD3.X R9, R9, R135, R13, P1, P3 ;  /* 0x0000008709097210 */ /* 0x000fe40000fe640d */
[----:B------:R-:W-:-:S02]  /*2780*/  LEA R10, P1, R10, R4, 0x4 ;  /* 0x000000040a0a7211 */ /* 0x000fc400078220ff */
[----:B------:R-:W-:Y:S01]  /*2790*/  ISETP.GT.AND P0, PT, R3, 0x8, P0 ;  /* 0x000000080300780c */ /* 0x000fe20000704270 */
[----:B------:R-:W-:-:S04]  /*27a0*/  IMAD.WIDE.U32 R20, R2, R20, R8 ;  /* 0x0000001402147225 */ /* 0x000fc800078e0008 */
[----:B------:R-:W-:Y:S01]  /*27b0*/  IMAD.X R11, R11, 0x1, R5, P1 ;  /* 0x000000010b0b7824 */ /* 0x000fe200008e0605 */
[----:B------:R-:W-:Y:S01]  /*27c0*/  LEA R8, P3, R20, R14, 0x1 ;  /* 0x0000000e14087211 */ /* 0x000fe200078608ff */
[----:B------:R-:W-:-:S05]  /*27d0*/  IMAD.IADD R2, R141, 0x1, R21 ;  /* 0x000000018d027824 */ /* 0x000fca00078e0215 */
[----:B------:R-:W-:Y:S01]  /*27e0*/  LEA.HI.X R9, R20, R15, R2, 0x1, P3 ;  /* 0x0000000f14097211 */ /* 0x000fe200018f0c02 */
[----:B--2---:R-:W-:-:S05]  /*27f0*/  HADD2.F32 R12, -RZ, R19.H0_H0 ;  /* 0x20000013ff0c7230 */ /* 0x004fca0000004100 */
[----:B------:R-:W-:-:S04]  /*2800*/  FMUL R13, R12, R123 ;  /* 0x0000007b0c0d7220 */ /* 0x000fc80000400000 */
[----:B------:R-:W-:-:S05]  /*2810*/  FFMA R13, R26, R122, R13 ;  /* 0x0000007a1a0d7223 */ /* 0x000fca000000000d */
[----:B------:R-:W-:-:S05]  /*2820*/  F2FP.F16.F32.PACK_AB R13, RZ, R13 ;  /* 0x0000000dff0d723e */ /* 0x000fca00000000ff */
[----:B------:R0:W-:Y:S01]  /*2830*/  @P2 STG.E.U16 desc[UR36][R10.64], R13 ;  /* 0x0000000d0a002986 */ /* 0x0001e2000c101524 */
[----:B------:R-:W-:Y:S05]  /*2840*/  @!P0 BRA `(.L_x_42) ;  /* 0x0000000000048947 */ /* 0x000fea0003800000 */
[----:B------:R2:W5:Y:S02]  /*2850*/  LDG.E.LTC128B.U16 R19, desc[UR36][R8.64+0x2] ;  /* 0x0000022408137981 */ /* 0x000564000c1e1520 */
.L_x_42:
[----:B------:R-:W-:Y:S05]  /*2860*/  BSYNC B1 ;  /* 0x0000000000017941 */ /* 0x000fea0003800000 */
.L_x_41:
[----:B-----5:R-:W-:Y:S01]  /*2870*/  HADD2.F32 R2, -RZ, R19.H0_H0 ;  /* 0x20000013ff027230 */ /* 0x020fe20000004100 */
[----:B------:R-:W-:Y:S01]  /*2880*/  ISETP.GT.AND P1, PT, R0, 0x8, PT ;  /* 0x000000080000780c */ /* 0x000fe20003f24270 */
[----:B------:R-:W-:Y:S03]  /*2890*/  BSSY B1, `(.L_x_43) ;  /* 0x0000008000017945 */ /* 0x000fe60003800000 */
[----:B------:R-:W-:Y:S01]  /*28a0*/  FMUL R2, R2, R123 ;  /* 0x0000007b02027220 */ /* 0x000fe20000400000 */
[----:B------:R-:W-:-:S03]  /*28b0*/  ISETP.GT.AND P2, PT, R3, RZ, P1 ;  /* 0x000000ff0300720c */ /* 0x000fc60000f44270 */
[----:B------:R-:W-:-:S05]  /*28c0*/  FFMA R2, R27, R122, R2 ;  /* 0x0000007a1b027223 */ /* 0x000fca0000000002 */
[----:B------:R-:W-:-:S05]  /*28d0*/  F2FP.F16.F32.PACK_AB R2, RZ, R2 ;  /* 0x00000002ff02723e */ /* 0x000fca00000000ff */
[----:B------:R3:W-:Y:S01]  /*28e0*/  @P0 STG.E.U16 desc[UR36][R10.64+0x2], R2 ;  /* 0x000002020a000986 */ /* 0x0007e2000c101524 */
[----:B------:R-:W-:Y:S05]  /*28f0*/  @!P2 BRA `(.L_x_44) ;  /* 0x000000000004a947 */ /* 0x000fea0003800000 */
[----:B------:R4:W5:Y:S02]  /*2900*/  LDG.E.LTC128B.U16 R19, desc[UR36][R6.64+0x10] ;  /* 0x0000102406137981 */ /* 0x000964000c1e1520 */
.L_x_44:
[----:B------:R-:W-:Y:S05]  /*2910*/  BSYNC B1 ;  /* 0x0000000000017941 */ /* 0x000fea0003800000 */
.L_x_43:
[----:B---3-5:R-:W-:Y:S01]  /*2920*/  HADD2.F32 R2, -RZ, R19.H0_H0 ;  /* 0x20000013ff027230 */ /* 0x028fe20000004100 */
[----:B------:R-:W-:Y:S01]  /*2930*/  ISETP.GT.AND P0, PT, R0, 0x9, PT ;  /* 0x000000090000780c */ /* 0x000fe20003f04270 */
[----:B------:R-:W-:Y:S03]  /*2940*/  BSSY B1, `(.L_x_45) ;  /* 0x0000008000017945 */ /* 0x000fe60003800000 */
[----:B0-----:R-:W-:Y:S01]  /*2950*/  FMUL R13, R2, R123 ;  /* 0x0000007b020d7220 */ /* 0x001fe20000400000 */
[----:B------:R-:W-:-:S03]  /*2960*/  ISETP.GT.AND P3, PT, R3, RZ, P0 ;  /* 0x000000ff0300720c */ /* 0x000fc60000764270 */
[----:B------:R-:W-:-:S05]  /*2970*/  FFMA R13, R28, R122, R13 ;  /* 0x0000007a1c0d7223 */ /* 0x000fca000000000d */
[----:B------:R-:W-:-:S05]  /*2980*/  F2FP.F16.F32.PACK_AB R13, RZ, R13 ;  /* 0x0000000dff0d723e */ /* 0x000fca00000000ff */
[----:B------:R0:W-:Y:S01]  /*2990*/  @P2 STG.E.U16 desc[UR36][R4.64+0x10], R13 ;  /* 0x0000100d04002986 */ /* 0x0001e2000c101524 */
[----:B------:R-:W-:Y:S05]  /*29a0*/  @!P3 BRA `(.L_x_46) ;  /* 0x000000000004b947 */ /* 0x000fea0003800000 */
[----:B------:R3:W5:Y:S02]  /*29b0*/  LDG.E.LTC128B.U16 R19, desc[UR36][R6.64+0x12] ;  /* 0x0000122406137981 */ /* 0x000764000c1e1520 */
.L_x_46:
[----:B------:R-:W-:Y:S05]  /*29c0*/  BSYNC B1 ;  /* 0x0000000000017941 */ /* 0x000fea0003800000 */
.L_x_45:
[----:B-----5:R-:W-:Y:S01]  /*29d0*/  HADD2.F32 R2, -RZ, R19.H0_H0 ;  /* 0x20000013ff027230 */ /* 0x020fe20000004100 */
[----:B------:R-:W-:Y:S01]  /*29e0*/  ISETP.GT.AND P1, PT, R3, 0x8, P1 ;  /* 0x000000080300780c */ /* 0x000fe20000f24270 */
[----:B------:R-:W-:Y:S03]  /*29f0*/  BSSY B1, `(.L_x_47) ;  /* 0x0000007000017945 */ /* 0x000fe60003800000 */
[----:B------:R-:W-:-:S04]  /*2a00*/  FMUL R2, R2, R123 ;  /* 0x0000007b02027220 */ /* 0x000fc80000400000 */
[----:B------:R-:W-:-:S05]  /*2a10*/  FFMA R2, R29, R122, R2 ;  /* 0x0000007a1d027223 */ /* 0x000fca0000000002 */
[----:B------:R-:W-:-:S05]  /*2a20*/  F2FP.F16.F32.PACK_AB R2, RZ, R2 ;  /* 0x00000002ff02723e */ /* 0x000fca00000000ff */
[----:B------:R0:W-:Y:S01]  /*2a30*/  @P3 STG.E.U16 desc[UR36][R4.64+0x12], R2 ;  /* 0x0000120204003986 */ /* 0x0001e2000c101524 */
[----:B------:R-:W-:Y:S05]  /*2a40*/  @!P1 BRA `(.L_x_48) ;  /* 0x0000000000049947 */ /* 0x000fea0003800000 */
[----:B------:R0:W5:Y:S02]  /*2a50*/  LDG.E.LTC128B.U16 R19, desc[UR36][R8.64+0x10] ;  /* 0x0000102408137981 */ /* 0x000164000c1e1520 */
.L_x_48:
[----:B------:R-:W-:Y:S05]  /*2a60*/  BSYNC B1 ;  /* 0x0000000000017941 */ /* 0x000fea0003800000 */
.L_x_47:
[----:B0----5:R-:W-:Y:S01]  /*2a70*/  HADD2.F32 R2, -RZ, R19.H0_H0 ;  /* 0x20000013ff027230 */ /* 0x021fe20000004100 */
        /* <DEDUP_REMOVED lines=8> */
.L_x_50:
[----:B------:R-:W-:Y:S05]  /*2b00*/  BSYNC B1 ;  /* 0x0000000000017941 */ /* 0x000fea0003800000 */
.L_x_49:
        /* <DEDUP_REMOVED lines=10> */
.L_x_52:
[----:B------:R-:W-:Y:S05]  /*2bb0*/  BSYNC B1 ;  /* 0x0000000000017941 */ /* 0x000fea0003800000 */
.L_x_51:
[----:B0----5:R-:W-:Y:S01]  /*2bc0*/  HADD2.F32 R2, -RZ, R19.H0_H0 ;  /* 0x20000013ff027230 */ /* 0x021fe20000004100 */
        /* <DEDUP_REMOVED lines=9> */
.L_x_54:
[----:B------:R-:W-:Y:S05]  /*2c60*/  BSYNC B1 ;  /* 0x0000000000017941 */ /* 0x000fea0003800000 */
.L_x_53:
        /* <DEDUP_REMOVED lines=9> */
.L_x_56:
[----:B------:R-:W-:Y:S05]  /*2d00*/  BSYNC B1 ;  /* 0x0000000000017941 */ /* 0x000fea0003800000 */
.L_x_55:
        /* <DEDUP_REMOVED lines=9> */
.L_x_58:
[----:B------:R-:W-:Y:S05]  /*2da0*/  BSYNC B1 ;  /* 0x0000000000017941 */ /* 0x000fea0003800000 */
.L_x_57:
        /* <DEDUP_REMOVED lines=10> */
.L_x_60:
[----:B------:R-:W-:Y:S05]  /*2e50*/  BSYNC B1 ;  /* 0x0000000000017941 */ /* 0x000fea0003800000 */
.L_x_59:
        /* <DEDUP_REMOVED lines=10> */
.L_x_62:
[----:B------:R-:W-:Y:S05]  /*2f00*/  BSYNC B1 ;  /* 0x0000000000017941 */ /* 0x000fea0003800000 */
.L_x_61:
        /* <DEDUP_REMOVED lines=9> */
.L_x_64:
[----:B------:R-:W-:Y:S05]  /*2fa0*/  BSYNC B1 ;  /* 0x0000000000017941 */ /* 0x000fea0003800000 */
.L_x_63:
        /* <DEDUP_REMOVED lines=9> */
.L_x_66:
[----:B------:R-:W-:Y:S05]  /*3040*/  BSYNC B1 ;  /* 0x0000000000017941 */ /* 0x000fea0003800000 */
.L_x_65:
        /* <DEDUP_REMOVED lines=10> */
.L_x_68:
[----:B------:R-:W-:Y:S05]  /*30f0*/  BSYNC B1 ;  /* 0x0000000000017941 */ /* 0x000fea0003800000 */
.L_x_67:
        /* <DEDUP_REMOVED lines=10> */
.L_x_70:
[----:B------:R-:W-:Y:S05]  /*31a0*/  BSYNC B1 ;  /* 0x0000000000017941 */ /* 0x000fea0003800000 */
.L_x_69:
        /* <DEDUP_REMOVED lines=9> */
.L_x_72:
[----:B------:R-:W-:Y:S05]  /*3240*/  BSYNC B1 ;  /* 0x0000000000017941 */ /* 0x000fea0003800000 */
.L_x_71:
        /* <DEDUP_REMOVED lines=9> */
.L_x_74:
[----:B------:R-:W-:Y:S05]  /*32e0*/  BSYNC B1 ;  /* 0x0000000000017941 */ /* 0x000fea0003800000 */
.L_x_73:
        /* <DEDUP_REMOVED lines=10> */
.L_x_76:
[----:B------:R-:W-:Y:S05]  /*3390*/  BSYNC B1 ;  /* 0x0000000000017941 */ /* 0x000fea0003800000 */
.L_x_75:
        /* <DEDUP_REMOVED lines=10> */
.L_x_78:
[----:B------:R-:W-:Y:S05]  /*3440*/  BSYNC B1 ;  /* 0x0000000000017941 */ /* 0x000fea0003800000 */
.L_x_77:
        /* <DEDUP_REMOVED lines=9> */
.L_x_80:
[----:B------:R-:W-:Y:S05]  /*34e0*/  BSYNC B1 ;  /* 0x0000000000017941 */ /* 0x000fea0003800000 */
.L_x_79:
        /* <DEDUP_REMOVED lines=9> */
.L_x_82:
[----:B------:R-:W-:Y:S05]  /*3580*/  BSYNC B1 ;  /* 0x0000000000017941 */ /* 0x000fea0003800000 */
.L_x_81:
        /* <DEDUP_REMOVED lines=10> */
.L_x_84:
[----:B------:R-:W-:Y:S05]  /*3630*/  BSYNC B1 ;  /* 0x0000000000017941 */ /* 0x000fea0003800000 */
.L_x_83:
        /* <DEDUP_REMOVED lines=10> */
.L_x_86:
[----:B------:R-:W-:Y:S05]  /*36e0*/  BSYNC B1 ;  /* 0x0000000000017941 */ /* 0x000fea0003800000 */
.L_x_85:
        /* <DEDUP_REMOVED lines=9> */
.L_x_88:
[----:B------:R-:W-:Y:S05]  /*3780*/  BSYNC B1 ;  /* 0x0000000000017941 */ /* 0x000fea0003800000 */
.L_x_87:
        /* <DEDUP_REMOVED lines=9> */
.L_x_90:
[----:B------:R-:W-:Y:S05]  /*3820*/  BSYNC B1 ;  /* 0x0000000000017941 */ /* 0x000fea0003800000 */
.L_x_89:
        /* <DEDUP_REMOVED lines=10> */
.L_x_92:
[----:B------:R-:W-:Y:S05]  /*38d0*/  BSYNC B1 ;  /* 0x0000000000017941 */ /* 0x000fea0003800000 */
.L_x_91:
        /* <DEDUP_REMOVED lines=10> */
.L_x_94:
[----:B------:R-:W-:Y:S05]  /*3980*/  BSYNC B1 ;  /* 0x0000000000017941 */ /* 0x000fea0003800000 */
.L_x_93:
        /* <DEDUP_REMOVED lines=9> */
.L_x_96:
[----:B------:R-:W-:Y:S05]  /*3a20*/  BSYNC B1 ;  /* 0x0000000000017941 */ /* 0x000fea0003800000 */
.L_x_95:
        /* <DEDUP_REMOVED lines=9> */
.L_x_98:
[----:B------:R-:W-:Y:S05]  /*3ac0*/  BSYNC B1 ;  /* 0x0000000000017941 */ /* 0x000fea0003800000 */
.L_x_97:
        /* <DEDUP_REMOVED lines=10> */
.L_x_100:
[----:B------:R-:W-:Y:S05]  /*3b70*/  BSYNC B1 ;  /* 0x0000000000017941 */ /* 0x000fea0003800000 */
.L_x_99:
        /* <DEDUP_REMOVED lines=10> */
.L_x_102:
[----:B------:R-:W-:Y:S05]  /*3c20*/  BSYNC B1 ;  /* 0x0000000000017941 */ /* 0x000fea0003800000 */
.L_x_101:
        /* <DEDUP_REMOVED lines=9> */
.L_x_104:
[----:B------:R-:W-:Y:S05]  /*3cc0*/  BSYNC B1 ;  /* 0x0000000000017941 */ /* 0x000fea0003800000 */
.L_x_103:
        /* <DEDUP_REMOVED lines=9> */
.L_x_106:
[----:B------:R-:W-:Y:S05]  /*3d60*/  BSYNC B1 ;  /* 0x0000000000017941 */ /* 0x000fea0003800000 */
.L_x_105:
        /* <DEDUP_REMOVED lines=10> */
.L_x_108:
[----:B------:R-:W-:Y:S05]  /*3e10*/  BSYNC B1 ;  /* 0x0000000000017941 */ /* 0x000fea0003800000 */
.L_x_107:
        /* <DEDUP_REMOVED lines=10> */
.L_x_110:
[----:B------:R-:W-:Y:S05]  /*3ec0*/  BSYNC B1 ;  /* 0x0000000000017941 */ /* 0x000fea0003800000 */
.L_x_109:
        /* <DEDUP_REMOVED lines=9> */
.L_x_112:
[----:B------:R-:W-:Y:S05]  /*3f60*/  BSYNC B1 ;  /* 0x0000000000017941 */ /* 0x000fea0003800000 */
.L_x_111:
        /* <DEDUP_REMOVED lines=9> */
.L_x_114:
[----:B------:R-:W-:Y:S05]  /*4000*/  BSYNC B1 ;  /* 0x0000000000017941 */ /* 0x000fea0003800000 */
.L_x_113:
        /* <DEDUP_REMOVED lines=10> */
.L_x_116:
[----:B------:R-:W-:Y:S05]  /*40b0*/  BSYNC B1 ;  /* 0x0000000000017941 */ /* 0x000fea0003800000 */
.L_x_115:
        /* <DEDUP_REMOVED lines=10> */
.L_x_118:
[----:B------:R-:W-:Y:S05]  /*4160*/  BSYNC B1 ;  /* 0x0000000000017941 */ /* 0x000fea0003800000 */
.L_x_117:
        /* <DEDUP_REMOVED lines=9> */
.L_x_120:
[----:B------:R-:W-:Y:S05]  /*4200*/  BSYNC B1 ;  /* 0x0000000000017941 */ /* 0x000fea0003800000 */
.L_x_119:
        /* <DEDUP_REMOVED lines=9> */
.L_x_122:
[----:B------:R-:W-:Y:S05]  /*42a0*/  BSYNC B1 ;  /* 0x0000000000017941 */ /* 0x000fea0003800000 */
.L_x_121:
        /* <DEDUP_REMOVED lines=10> */
.L_x_124:
[----:B------:R-:W-:Y:S05]  /*4350*/  BSYNC B1 ;  /* 0x0000000000017941 */ /* 0x000fea0003800000 */
.L_x_123:
        /* <DEDUP_REMOVED lines=10> */
.L_x_126:
[----:B------:R-:W-:Y:S05]  /*4400*/  BSYNC B1 ;  /* 0x0000000000017941 */ /* 0x000fea0003800000 */
.L_x_125:
        /* <DEDUP_REMOVED lines=9> */
.L_x_128:
[----:B------:R-:W-:Y:S05]  /*44a0*/  BSYNC B1 ;  /* 0x0000000000017941 */ /* 0x000fea0003800000 */
.L_x_127:
        /* <DEDUP_REMOVED lines=9> */
.L_x_130:
[----:B------:R-:W-:Y:S05]  /*4540*/  BSYNC B1 ;  /* 0x0000000000017941 */ /* 0x000fea0003800000 */
.L_x_129:
        /* <DEDUP_REMOVED lines=10> */
.L_x_132:
[----:B------:R-:W-:Y:S05]  /*45f0*/  BSYNC B1 ;  /* 0x0000000000017941 */ /* 0x000fea0003800000 */
.L_x_131:
        /* <DEDUP_REMOVED lines=10> */
.L_x_134:
[----:B------:R-:W-:Y:S05]  /*46a0*/  BSYNC B1 ;  /* 0x0000000000017941 */ /* 0x000fea0003800000 */
.L_x_133:
        /* <DEDUP_REMOVED lines=9> */
.L_x_136:
[----:B------:R-:W-:Y:S05]  /*4740*/  BSYNC B1 ;  /* 0x0000000000017941 */ /* 0x000fea0003800000 */
.L_x_135:
        /* <DEDUP_REMOVED lines=9> */
.L_x_138:
[----:B------:R-:W-:Y:S05]  /*47e0*/  BSYNC B1 ;  /* 0x0000000000017941 */ /* 0x000fea0003800000 */
.L_x_137:
        /* <DEDUP_REMOVED lines=10> */
.L_x_140:
[----:B------:R-:W-:Y:S05]  /*4890*/  BSYNC B1 ;  /* 0x0000000000017941 */ /* 0x000fea0003800000 */
.L_x_139:
        /* <DEDUP_REMOVED lines=10> */
.L_x_142:
[----:B------:R-:W-:Y:S05]  /*4940*/  BSYNC B1 ;  /* 0x0000000000017941 */ /* 0x000fea0003800000 */
.L_x_141:
        /* <DEDUP_REMOVED lines=9> */
.L_x_144:
[----:B------:R-:W-:Y:S05]  /*49e0*/  BSYNC B1 ;  /* 0x0000000000017941 */ /* 0x000fea0003800000 */
.L_x_143:
        /* <DEDUP_REMOVED lines=9> */
.L_x_146:
[----:B------:R-:W-:Y:S05]  /*4a80*/  BSYNC B1 ;  /* 0x0000000000017941 */ /* 0x000fea0003800000 */
.L_x_145:
        /* <DEDUP_REMOVED lines=10> */
.L_x_148:
[----:B------:R-:W-:Y:S05]  /*4b30*/  BSYNC B1 ;  /* 0x0000000000017941 */ /* 0x000fea0003800000 */
.L_x_147:
        /* <DEDUP_REMOVED lines=10> */
.L_x_150:
[----:B------:R-:W-:Y:S05]  /*4be0*/  BSYNC B1 ;  /* 0x0000000000017941 */ /* 0x000fea0003800000 */
.L_x_149:
        /* <DEDUP_REMOVED lines=9> */
.L_x_152:
[----:B------:R-:W-:Y:S05]  /*4c80*/  BSYNC B1 ;  /* 0x0000000000017941 */ /* 0x000fea0003800000 */
.L_x_151:
        /* <DEDUP_REMOVED lines=9> */
.L_x_154:
[----:B------:R-:W-:Y:S05]  /*4d20*/  BSYNC B1 ;  /* 0x0000000000017941 */ /* 0x000fea0003800000 */
.L_x_153:
        /* <DEDUP_REMOVED lines=10> */
.L_x_156:
[----:B------:R-:W-:Y:S05]  /*4dd0*/  BSYNC B1 ;  /* 0x0000000000017941 */ /* 0x000fea0003800000 */
.L_x_155:
        /* <DEDUP_REMOVED lines=10> */
.L_x_158:
[----:B------:R-:W-:Y:S05]  /*4e80*/  BSYNC B1 ;  /* 0x0000000000017941 */ /* 0x000fea0003800000 */
.L_x_157:
        /* <DEDUP_REMOVED lines=9> */
.L_x_160:
[----:B------:R-:W-:Y:S05]  /*4f20*/  BSYNC B1 ;  /* 0x0000000000017941 */ /* 0x000fea0003800000 */
.L_x_159:
        /* <DEDUP_REMOVED lines=9> */
.L_x_162:
[----:B------:R-:W-:Y:S05]  /*4fc0*/  BSYNC B1 ;  /* 0x0000000000017941 */ /* 0x000fea0003800000 */
.L_x_161:
        /* <DEDUP_REMOVED lines=10> */
.L_x_164:
[----:B------:R-:W-:Y:S05]  /*5070*/  BSYNC B1 ;  /* 0x0000000000017941 */ /* 0x000fea0003800000 */
.L_x_163:
        /* <DEDUP_REMOVED lines=10> */
.L_x_166:
[----:B------:R-:W-:Y:S05]  /*5120*/  BSYNC B1 ;  /* 0x0000000000017941 */ /* 0x000fea0003800000 */
.L_x_165:
        /* <DEDUP_REMOVED lines=9> */
.L_x_168:
[----:B------:R-:W-:Y:S05]  /*51c0*/  BSYNC B1 ;  /* 0x0000000000017941 */ /* 0x000fea0003800000 */
.L_x_167:
        /* <DEDUP_REMOVED lines=9> */
.L_x_170:
[----:B------:R-:W-:Y:S05]  /*5260*/  BSYNC B1 ;  /* 0x0000000000017941 */ /* 0x000fea0003800000 */
.L_x_169:
        /* <DEDUP_REMOVED lines=10> */
.L_x_172:
[----:B------:R-:W-:Y:S05]  /*5310*/  BSYNC B1 ;  /* 0x0000000000017941 */ /* 0x000fea0003800000 */
.L_x_171:
        /* <DEDUP_REMOVED lines=10> */
.L_x_174:
[----:B------:R-:W-:Y:S05]  /*53c0*/  BSYNC B1 ;  /* 0x0000000000017941 */ /* 0x000fea0003800000 */
.L_x_173:
        /* <DEDUP_REMOVED lines=9> */
.L_x_176:
[----:B------:R-:W-:Y:S05]  /*5460*/  BSYNC B1 ;  /* 0x0000000000017941 */ /* 0x000fea0003800000 */
.L_x_175:
        /* <DEDUP_REMOVED lines=9> */
.L_x_178:
[----:B------:R-:W-:Y:S05]  /*5500*/  BSYNC B1 ;  /* 0x0000000000017941 */ /* 0x000fea0003800000 */
.L_x_177:
        /* <DEDUP_REMOVED lines=10> */
.L_x_180:
[----:B------:R-:W-:Y:S05]  /*55b0*/  BSYNC B1 ;  /* 0x0000000000017941 */ /* 0x000fea0003800000 */
.L_x_179:
        /* <DEDUP_REMOVED lines=10> */
.L_x_182:
[----:B------:R-:W-:Y:S05]  /*5660*/  BSYNC B1 ;  /* 0x0000000000017941 */ /* 0x000fea0003800000 */
.L_x_181:
        /* <DEDUP_REMOVED lines=9> */
.L_x_184:
[----:B------:R-:W-:Y:S05]  /*5700*/  BSYNC B1 ;  /* 0x0000000000017941 */ /* 0x000fea0003800000 */
.L_x_183:
        /* <DEDUP_REMOVED lines=9> */
.L_x_186:
[----:B------:R-:W-:Y:S05]  /*57a0*/  BSYNC B1 ;  /* 0x0000000000017941 */ /* 0x000fea0003800000 */
.L_x_185:
        /* <DEDUP_REMOVED lines=10> */
.L_x_188:
[----:B------:R-:W-:Y:S05]  /*5850*/  BSYNC B1 ;  /* 0x0000000000017941 */ /* 0x000fea0003800000 */
.L_x_187:
        /* <DEDUP_REMOVED lines=10> */
.L_x_190:
[----:B------:R-:W-:Y:S05]  /*5900*/  BSYNC B1 ;  /* 0x0000000000017941 */ /* 0x000fea0003800000 */
.L_x_189:
        /* <DEDUP_REMOVED lines=9> */
.L_x_192:
[----:B------:R-:W-:Y:S05]  /*59a0*/  BSYNC B1 ;  /* 0x0000000000017941 */ /* 0x000fea0003800000 */
.L_x_191:
        /* <DEDUP_REMOVED lines=9> */
.L_x_194:
[----:B------:R-:W-:Y:S05]  /*5a40*/  BSYNC B1 ;  /* 0x0000000000017941 */ /* 0x000fea0003800000 */
.L_x_193:
        /* <DEDUP_REMOVED lines=10> */
.L_x_196:
[----:B------:R-:W-:Y:S05]  /*5af0*/  BSYNC B1 ;  /* 0x0000000000017941 */ /* 0x000fea0003800000 */
.L_x_195:
        /* <DEDUP_REMOVED lines=10> */
.L_x_198:
[----:B------:R-:W-:Y:S05]  /*5ba0*/  BSYNC B1 ;  /* 0x0000000000017941 */ /* 0x000fea0003800000 */
.L_x_197:
        /* <DEDUP_REMOVED lines=9> */
.L_x_200:
[----:B------:R-:W-:Y:S05]  /*5c40*/  BSYNC B1 ;  /* 0x0000000000017941 */ /* 0x000fea0003800000 */
.L_x_199:
        /* <DEDUP_REMOVED lines=9> */
.L_x_202:
[----:B------:R-:W-:Y:S05]  /*5ce0*/  BSYNC B1 ;  /* 0x0000000000017941 */ /* 0x000fea0003800000 */
.L_x_201:
        /* <DEDUP_REMOVED lines=10> */
.L_x_204:
[----:B------:R-:W-:Y:S05]  /*5d90*/  BSYNC B1 ;  /* 0x0000000000017941 */ /* 0x000fea0003800000 */
.L_x_203:
        /* <DEDUP_REMOVED lines=10> */
.L_x_206:
[----:B------:R-:W-:Y:S05]  /*5e40*/  BSYNC B1 ;  /* 0x0000000000017941 */ /* 0x000fea0003800000 */
.L_x_205:
        /* <DEDUP_REMOVED lines=9> */
.L_x_208:
[----:B------:R-:W-:Y:S05]  /*5ee0*/  BSYNC B1 ;  /* 0x0000000000017941 */ /* 0x000fea0003800000 */
.L_x_207:
        /* <DEDUP_REMOVED lines=9> */
.L_x_210:
[----:B------:R-:W-:Y:S05]  /*5f80*/  BSYNC B1 ;  /* 0x0000000000017941 */ /* 0x000fea0003800000 */
.L_x_209:
        /* <DEDUP_REMOVED lines=10> */
.L_x_212:
[----:B------:R-:W-:Y:S05]  /*6030*/  BSYNC B1 ;  /* 0x0000000000017941 */ /* 0x000fea0003800000 */
.L_x_211:
        /* <DEDUP_REMOVED lines=10> */
.L_x_214:
[----:B------:R-:W-:Y:S05]  /*60e0*/  BSYNC B1 ;  /* 0x0000000000017941 */ /* 0x000fea0003800000 */
.L_x_213:
        /* <DEDUP_REMOVED lines=9> */
.L_x_216:
[----:B------:R-:W-:Y:S05]  /*6180*/  BSYNC B1 ;  /* 0x0000000000017941 */ /* 0x000fea0003800000 */
.L_x_215:
        /* <DEDUP_REMOVED lines=9> */
.L_x_218:
[----:B------:R-:W-:Y:S05]  /*6220*/  BSYNC B1 ;  /* 0x0000000000017941 */ /* 0x000fea0003800000 */
.L_x_217:
        /* <DEDUP_REMOVED lines=10> */
.L_x_220:
[----:B------:R-:W-:Y:S05]  /*62d0*/  BSYNC B1 ;  /* 0x0000000000017941 */ /* 0x000fea0003800000 */
.L_x_219:
        /* <DEDUP_REMOVED lines=10> */
.L_x_222:
[----:B------:R-:W-:Y:S05]  /*6380*/  BSYNC B1 ;  /* 0x0000000000017941 */ /* 0x000fea0003800000 */
.L_x_221:
        /* <DEDUP_REMOVED lines=9> */
.L_x_224:
[----:B------:R-:W-:Y:S05]  /*6420*/  BSYNC B1 ;  /* 0x0000000000017941 */ /* 0x000fea0003800000 */
.L_x_223:
[----:B0----5:R-:W-:Y:S01]  /*6430*/  HADD2.F32 R0, -RZ, R19.H0_H0 ;  /* 0x20000013ff007230 */ /* 0x021fe20000004100 */
[----:B------:R-:W-:Y:S01]  /*6440*/  ISETP.GT.AND P0, PT, R3, 0x8, P0 ;  /* 0x000000080300780c */ /* 0x000fe20000704270 */
[----:B------:R-:W-:Y:S01]  /*6450*/  @P1 IMAD.MOV.U32 R4, RZ, RZ, R10 ;  /* 0x000000ffff041224 */ /* 0x000fe200078e000a */
[----:B------:R-:W-:Y:S02]  /*6460*/  BSSY B1, `(.L_x_225) ;  /* 0x0000009000017945 */ /* 0x000fe40003800000 */
[----:B------:R-:W-:-:S04]  /*6470*/  FMUL R5, R0, R123 ;  /* 0x0000007b00057220 */ /* 0x000fc80000400000 */
[----:B------:R-:W-:-:S05]  /*6480*/  FFMA R5, R118, R122, R5 ;  /* 0x0000007a76057223 */ /* 0x000fca0000000005 */
[----:B------:R-:W-:-:S04]  /*6490*/  F2FP.F16.F32.PACK_AB R5, RZ, R5 ;  /* 0x00000005ff05723e */ /* 0x000fc800000000ff */
[----:B------:R-:W-:Y:S01]  /*64a0*/  PRMT R2, R5, 0x7610, R2 ;  /* 0x0000761005027816 */ /* 0x000fe20000000002 */
[----:B------:R-:W-:-:S05]  /*64b0*/  @P1 IMAD.MOV.U32 R5, RZ, RZ, R11 ;  /* 0x000000ffff051224 */ /* 0x000fca00078e000b */
[----:B------:R0:W-:Y:S01]  /*64c0*/  @P1 STG.E.U16 desc[UR36][R4.64+0x170], R2 ;  /* 0x0001700204001986 */ /* 0x0001e2000c101524 */
[----:B------:R-:W-:Y:S05]  /*64d0*/  @!P0 BRA `(.L_x_226) ;  /* 0x0000000000048947 */ /* 0x000fea0003800000 */
[----:B------:R0:W5:Y:S02]  /*64e0*/  LDG.E.LTC128B.U16 R19, desc[UR36][R8.64+0x172] ;  /* 0x0001722408137981 */ /* 0x000164000c1e1520 */
.L_x_226:
[----:B------:R-:W-:Y:S05]  /*64f0*/  BSYNC B1 ;  /* 0x0000000000017941 */ /* 0x000fea0003800000 */
.L_x_225:
[----:B------:R-:W-:Y:S05]  /*6500*/  @!P0 BRA `(.L_x_227) ;  /* 0x0000001c00088947 */ /* 0x000fea0003800000 */
[----:B-----5:R-:W-:-:S05]  /*6510*/  HADD2.F32 R0, -RZ, R19.H0_H0 ;  /* 0x20000013ff007230 */ /* 0x020fca0000004100 */
[----:B------:R-:W-:-:S04]  /*6520*/  FMUL R0, R0, R123 ;  /* 0x0000007b00007220 */ /* 0x000fc80000400000 */
[----:B------:R-:W-:-:S05]  /*6530*/  FFMA R0, R119, R122, R0 ;  /* 0x0000007a77007223 */ /* 0x000fca0000000000 */
[----:B------:R-:W-:-:S05]  /*6540*/  F2FP.F16.F32.PACK_AB R0, RZ, R0 ;  /* 0x00000000ff00723e */ /* 0x000fca00000000ff */
[----:B------:R0:W-:Y:S01]  /*6550*/  STG.E.U16 desc[UR36][R10.64+0x172], R0 ;  /* 0x000172000a007986 */ /* 0x0001e2000c101524 */
[----:B------:R-:W-:Y:S05]  /*6560*/  BRA `(.L_x_227) ;  /* 0x0000001800f07947 */ /* 0x000fea0003800000 */
.L_x_38:
[----:B------:R-:W-:Y:S01]  /*6570*/  ISETP.GT.AND P0, PT, R0, 0x1, PT ;  /* 0x000000010000780c */ /* 0x000fe20003f04270 */
[----:B------:R-:W-:Y:S01]  /*6580*/  ULDC.64 UR4, c[0x0][0x5c0] ;  /* 0x0001700000047ab9 */ /* 0x000fe20000000a00 */
[-C--:B------:R-:W-:Y:S01]  /*6590*/  FMUL R24, R24, R122.reuse ;  /* 0x0000007a18187220 */ /* 0x080fe20000400000 */
[-C--:B------:R-:W-:Y:S01]  /*65a0*/  FMUL R25, R25, R122.reuse ;  /* 0x0000007a19197220 */ /* 0x080fe20000400000 */
[----:B------:R-:W-:Y:S01]  /*65b0*/  ISETP.GT.AND P3, PT, R3, RZ, P0 ;  /* 0x000000ff0300720c */ /* 0x000fe20000764270 */
[-C--:B------:R-:W-:Y:S01]  /*65c0*/  FMUL R26, R26, R122.reuse ;  /* 0x0000007a1a1a7220 */ /* 0x080fe20000400000 */
[----:B------:R-:W-:Y:S01]  /*65d0*/  LEA R4, P4, R140, UR4, 0x1 ;  /* 0x000000048c047c11 */ /* 0x000fe2000f8808ff */
[----:B------:R-:W-:Y:S01]  /*65e0*/  FMUL R27, R27, R122 ;  /* 0x0000007a1b1b7220 */ /* 0x000fe20000400000 */
[----:B------:R-:W-:Y:S01]  /*65f0*/  F2FP.F16.F32.PACK_AB R24, RZ, R24 ;  /* 0x00000018ff18723e */ /* 0x000fe200000000ff */
[-C--:B------:R-:W-:Y:S01]  /*6600*/  FMUL R28, R28, R122.reuse ;  /* 0x0000007a1c1c7220 */ /* 0x080fe20000400000 */
[----:B------:R-:W-:Y:S01]  /*6610*/  LEA.HI.X R5, R140, UR5, R145, 0x1, P4 ;  /* 0x000000058c057c11 */ /* 0x000fe2000a0f0c91 */
[-C--:B------:R-:W-:Y:S01]  /*6620*/  FMUL R29, R29, R122.reuse ;  /* 0x0000007a1d1d7220 */ /* 0x080fe20000400000 */
[----:B------:R-:W-:Y:S01]  /*6630*/  F2FP.F16.F32.PACK_AB R25, RZ, R25 ;  /* 0x00000019ff19723e */ /* 0x000fe200000000ff */
[-C--:B------:R-:W-:Y:S01]  /*6640*/  FMUL R30, R30, R122.reuse ;  /* 0x0000007a1e1e7220 */ /* 0x080fe20000400000 */
[----:B------:R-:W-:Y:S01]  /*6650*/  SHF.L.U64.HI R11, R10, 0x4, R11 ;  /* 0x000000040a0b7819 */ /* 0x000fe2000001020b */
[----:B------:R-:W-:Y:S01]  /*6660*/  @P1 STG.E.U16 desc[UR36][R4.64], R24 ;  /* 0x0000001804001986 */ /* 0x000fe2000c101524 */
[----:B------:R-:W-:Y:S01]  /*6670*/  ISETP.GT.AND P1, PT, R0, 0x8, PT ;  /* 0x000000080000780c */ /* 0x000fe20003f24270 */
[----:B------:R-:W-:Y:S01]  /*6680*/  FMUL R31, R31, R122 ;  /* 0x0000007a1f1f7220 */ /* 0x000fe20000400000 */
[C---:B------:R-:W-:Y:S01]  /*6690*/  ISETP.GT.AND P4, PT, R3.reuse, 0x8, P0 ;  /* 0x000000080300780c */ /* 0x040fe20000784270 */
[----:B------:R-:W-:Y:S01]  /*66a0*/  @P3 STG.E.U16 desc[UR36][R4.64+0x2], R25 ;  /* 0x0000021904003986 */ /* 0x000fe2000c101524 */
[----:B------:R-:W-:Y:S01]  /*66b0*/  LEA R6, P3, R10, R4, 0x4 ;  /* 0x000000040a067211 */ /* 0x000fe200078620ff */
[-C--:B------:R-:W-:Y:S01]  /*66c0*/  FMUL R32, R32, R122.reuse ;  /* 0x0000007a20207220 */ /* 0x080fe20000400000 */
[----:B------:R-:W-:Y:S01]  /*66d0*/  ISETP.GT.AND P2, PT, R3, 0x8, P2 ;  /* 0x000000080300780c */ /* 0x000fe20001744270 */
[-C--:B------:R-:W-:Y:S01]  /*66e0*/  FMUL R33, R33, R122.reuse ;  /* 0x0000007a21217220 */ /* 0x080fe20000400000 */
[----:B------:R-:W-:Y:S01]  /*66f0*/  ISETP.GT.AND P0, PT, R0, 0x9, PT ;  /* 0x000000090000780c */ /* 0x000fe20003f04270 */
[----:B------:R-:W-:Y:S01]  /*6700*/  IMAD.X R7, R11, 0x1, R5, P3 ;  /* 0x000000010b077824 */ /* 0x000fe200018e0605 */
[C---:B------:R-:W-:Y:S01]  /*6710*/  ISETP.GT.AND P5, PT, R3.reuse, RZ, P1 ;  /* 0x000000ff0300720c */ /* 0x040fe20000fa4270 */
[-C--:B------:R-:W-:Y:S01]  /*6720*/  FMUL R34, R34, R122.reuse ;  /* 0x0000007a22227220 */ /* 0x080fe20000400000 */
[----:B------:R-:W-:Y:S01]  /*6730*/  ISETP.GT.AND P3, PT, R3, RZ, P0 ;  /* 0x000000ff0300720c */ /* 0x000fe20000764270 */
[----:B------:R-:W-:Y:S01]  /*6740*/  FMUL R35, R35, R122 ;  /* 0x0000007a23237220 */ /* 0x000fe20000400000 */
[----:B------:R-:W-:Y:S01]  /*6750*/  F2FP.F16.F32.PACK_AB R26, RZ, R26 ;  /* 0x0000001aff1a723e */ /* 0x000fe200000000ff */
[-C--:B------:R-:W-:Y:S01]  /*6760*/  FMUL R36, R36, R122.reuse ;  /* 0x0000007a24247220 */ /* 0x080fe20000400000 */
[----:B------:R-:W-:Y:S01]  /*6770*/  F2FP.F16.F32.PACK_AB R27, RZ, R27 ;  /* 0x0000001bff1b723e */ /* 0x000fe200000000ff */
[----:B------:R-:W-:Y:S01]  /*6780*/  FMUL R37, R37, R122 ;  /* 0x0000007a25257220 */ /* 0x000fe20000400000 */
[----:B------:R-:W-:Y:S01]  /*6790*/  F2FP.F16.F32.PACK_AB R28, RZ, R28 ;  /* 0x0000001cff1c723e */ /* 0x000fe200000000ff */
[----:B------:R-:W-:Y:S01]  /*67a0*/  @P2 STG.E.U16 desc[UR36][R6.64], R26 ;  /* 0x0000001a06002986 */ /* 0x000fe2000c101524 */
[----:B------:R-:W-:Y:S01]  /*67b0*/  F2FP.F16.F32.PACK_AB R29, RZ, R29 ;  /* 0x0000001dff1d723e */ /* 0x000fe200000000ff */
[-C--:B------:R-:W-:Y:S01]  /*67c0*/  FMUL R38, R38, R122.reuse ;  /* 0x0000007a26267220 */ /* 0x080fe20000400000 */
[----:B------:R-:W-:Y:S01]  /*67d0*/  ISETP.GT.AND P2, PT, R3, 0x8, P1 ;  /* 0x000000080300780c */ /* 0x000fe20000f44270 */
[----:B------:R-:W-:Y:S01]  /*67e0*/  @P4 STG.E.U16 desc[UR36][R6.64+0x2], R27 ;  /* 0x0000021b06004986 */ /* 0x000fe2000c101524 */
[----:B------:R-:W-:Y:S01]  /*67f0*/  ISETP.GT.AND P1, PT, R0, 0x10, PT ;  /* 0x000000100000780c */ /* 0x000fe20003f24270 */
[----:B------:R-:W-:Y:S01]  /*6800*/  FMUL R39, R39, R122 ;  /* 0x0000007a27277220 */ /* 0x000fe20000400000 */
[----:B------:R-:W-:Y:S01]  /*6810*/  F2FP.F16.F32.PACK_AB R30, RZ, R30 ;  /* 0x0000001eff1e723e */ /* 0x000fe200000000ff */
[----:B------:R-:W-:Y:S01]  /*6820*/  @P5 STG.E.U16 desc[UR36][R4.64+0x10], R28 ;  /* 0x0000101c04005986 */ /* 0x000fe2000c101524 */
[C---:B------:R-:W-:Y:S01]  /*6830*/  ISETP.GT.AND P4, PT, R3.reuse, RZ, P1 ;  /* 0x000000ff0300720c */ /* 0x040fe20000f84270 */
[-C--:B------:R-:W-:Y:S01]  /*6840*/  FMUL R40, R40, R122.reuse ;  /* 0x0000007a28287220 */ /* 0x080fe20000400000 */
[----:B------:R-:W-:Y:S01]  /*6850*/  F2FP.F16.F32.PACK_AB R31, RZ, R31 ;  /* 0x0000001fff1f723e */ /* 0x000fe200000000ff */
[----:B------:R-:W-:Y:S01]  /*6860*/  @P3 STG.E.U16 desc[UR36][R4.64+0x12], R29 ;  /* 0x0000121d04003986 */ /* 0x000fe2000c101524 */
[----:B------:R-:W-:Y:S01]  /*6870*/  ISETP.GT.AND P3, PT, R3, 0x8, P0 ;  /* 0x000000080300780c */ /* 0x000fe20000764270 */
[----:B------:R-:W-:Y:S01]  /*6880*/  FMUL R41, R41, R122 ;  /* 0x0000007a29297220 */ /* 0x000fe20000400000 */
[----:B------:R-:W-:Y:S01]  /*6890*/  ISETP.GT.AND P0, PT, R0, 0x11, PT ;  /* 0x000000110000780c */ /* 0x000fe20003f04270 */
[----:B------:R-:W-:Y:S01]  /*68a0*/  @P2 STG.E.U16 desc[UR36][R6.64+0x10], R30 ;  /* 0x0000101e06002986 */ /* 0x000fe2000c101524 */
[----:B------:R-:W-:Y:S01]  /*68b0*/  F2FP.F16.F32.PACK_AB R32, RZ, R32 ;  /* 0x00000020ff20723e */ /* 0x000fe200000000ff */
[-C--:B------:R-:W-:Y:S01]  /*68c0*/  FMUL R42, R42, R122.reuse ;  /* 0x0000007a2a2a7220 */ /* 0x080fe20000400000 */
[----:B------:R-:W-:Y:S01]  /*68d0*/  ISETP.GT.AND P5, PT, R3, RZ, P0 ;  /* 0x000000ff0300720c */ /* 0x000fe200007a4270 */
[-C--:B------:R-:W-:Y:S01]  /*68e0*/  FMUL R43, R43, R122.reuse ;  /* 0x0000007a2b2b7220 */ /* 0x080fe20000400000 */
[----:B------:R-:W-:Y:S01]  /*68f0*/  ISETP.GT.AND P2, PT, R3, 0x8, P1 ;  /* 0x000000080300780c */ /* 0x000fe20000f44270 */
[-C--:B------:R-:W-:Y:S01]  /*6900*/  FMUL R44, R44, R122.reuse ;  /* 0x0000007a2c2c7220 */ /* 0x080fe20000400000 */
[----:B------:R-:W-:Y:S01]  /*6910*/  ISETP.GT.AND P1, PT, R0, 0x18, PT ;  /* 0x000000180000780c */ /* 0x000fe20003f24270 */
[-C--:B------:R-:W-:Y:S01]  /*6920*/  FMUL R45, R45, R122.reuse ;  /* 0x0000007a2d2d7220 */ /* 0x080fe20000400000 */
[----:B------:R-:W-:Y:S01]  /*6930*/  F2FP.F16.F32.PACK_AB R33, RZ, R33 ;  /* 0x00000021ff21723e */ /* 0x000fe200000000ff */
[----:B------:R-:W-:Y:S01]  /*6940*/  @P3 STG.E.U16 desc[UR36][R6.64+0x12], R31 ;  /* 0x0000121f06003986 */ /* 0x000fe2000c101524 */
[C---:B------:R-:W-:Y:S01]  /*6950*/  ISETP.GT.AND P3, PT, R3.reuse, 0x8, P0 ;  /* 0x000000080300780c */ /* 0x040fe20000764270 */
[-C--:B------:R-:W-:Y:S01]  /*6960*/  FMUL R46, R46, R122.reuse ;  /* 0x0000007a2e2e7220 */ /* 0x080fe20000400000 */
[----:B------:R-:W-:Y:S01]  /*6970*/  ISETP.GT.AND P0, PT, R0, 0x19, PT ;  /* 0x000000190000780c */ /* 0x000fe20003f04270 */
[----:B------:R-:W-:Y:S01]  /*6980*/  @P4 STG.E.U16 desc[UR36][R4.64+0x20], R32 ;  /* 0x0000202004004986 */ /* 0x000fe2000c101524 */
[----:B------:R-:W-:Y:S01]  /*6990*/  ISETP.GT.AND P4, PT, R3, RZ, P1 ;  /* 0x000000ff0300720c */ /* 0x000fe20000f84270 */
[----:B------:R-:W-:Y:S01]  /*69a0*/  FMUL R47, R47, R122 ;  /* 0x0000007a2f2f7220 */ /* 0x000fe20000400000 */
[----:B------:R-:W-:Y:S01]  /*69b0*/  F2FP.F16.F32.PACK_AB R34, RZ, R34 ;  /* 0x00000022ff22723e */ /* 0x000fe200000000ff */
[----:B------:R-:W-:Y:S01]  /*69c0*/  @P5 STG.E.U16 desc[UR36][R4.64+0x22], R33 ;  /* 0x0000222104005986 */ /* 0x000fe2000c101524 */
[----:B------:R-:W-:Y:S01]  /*69d0*/  ISETP.GT.AND P5, PT, R3, RZ, P0 ;  /* 0x000000ff0300720c */ /* 0x000fe200007a4270 */
[----:B------:R-:W-:Y:S01]  /*69e0*/  FMUL R48, R48, R122 ;  /* 0x0000007a30307220 */ /* 0x000fe20000400000 */
[----:B------:R-:W-:Y:S01]  /*69f0*/  F2FP.F16.F32.PACK_AB R35, RZ, R35 ;  /* 0x00000023ff23723e */ /* 0x000fe200000000ff */
[----:B------:R-:W-:Y:S01]  /*6a00*/  @P2 STG.E.U16 desc[UR36][R6.64+0x20], R34 ;  /* 0x0000202206002986 */ /* 0x000fe2000c101524 */
[----:B------:R-:W-:Y:S01]  /*6a10*/  F2FP.F16.F32.PACK_AB R36, RZ, R36 ;  /* 0x00000024ff24723e */ /* 0x000fe200000000ff */
[-C--:B------:R-:W-:Y:S01]  /*6a20*/  FMUL R49, R49, R122.reuse ;  /* 0x0000007a31317220 */ /* 0x080fe20000400000 */
[C---:B------:R-:W-:Y:S01]  /*6a30*/  ISETP.GT.AND P2, PT, R3.reuse, 0x8, P1 ;  /* 0x000000080300780c */ /* 0x040fe20000f44270 */
[----:B------:R-:W-:Y:S01]  /*6a40*/  @P3 STG.E.U16 desc[UR36][R6.64+0x22], R35 ;  /* 0x0000222306003986 */ /* 0x000fe2000c101524 */
[----:B------:R-:W-:Y:S01]  /*6a50*/  ISETP.GT.AND P1, PT, R0, 0x20, PT ;  /* 0x000000200000780c */ /* 0x000fe20003f24270 */
[-C--:B------:R-:W-:Y:S01]  /*6a60*/  FMUL R50, R50, R122.reuse ;  /* 0x0000007a32327220 */ /* 0x080fe20000400000 */
[----:B------:R-:W-:Y:S01]  /*6a70*/  F2FP.F16.F32.PACK_AB R37, RZ, R37 ;  /* 0x00000025ff25723e */ /* 0x000fe200000000ff */
[----:B------:R-:W-:Y:S01]  /*6a80*/  @P4 STG.E.U16 desc[UR36][R4.64+0x30], R36 ;  /* 0x0000302404004986 */ /* 0x000fe2000c101524 */
[----:B------:R-:W-:Y:S01]  /*6a90*/  ISETP.GT.AND P3, PT, R3, 0x8, P0 ;  /* 0x000000080300780c */ /* 0x000fe20000764270 */
[-C--:B------:R-:W-:Y:S01]  /*6aa0*/  FMUL R51, R51, R122.reuse ;  /* 0x0000007a33337220 */ /* 0x080fe20000400000 */
[----:B------:R-:W-:Y:S01]  /*6ab0*/  ISETP.GT.AND P0, PT, R0, 0x21, PT ;  /* 0x000000210000780c */ /* 0x000fe20003f04270 */
[----:B------:R-:W-:Y:S01]  /*6ac0*/  @P5 STG.E.U16 desc[UR36][R4.64+0x32], R37 ;  /* 0x0000322504005986 */ /* 0x000fe2000c101524 */
[----:B------:R-:W-:Y:S01]  /*6ad0*/  ISETP.GT.AND P4, PT, R3, RZ, P1 ;  /* 0x000000ff0300720c */ /* 0x000fe20000f84270 */
[----:B------:R-:W-:Y:S01]  /*6ae0*/  FMUL R52, R52, R122 ;  /* 0x0000007a34347220 */ /* 0x000fe20000400000 */
[----:B------:R-:W-:Y:S01]  /*6af0*/  F2FP.F16.F32.PACK_AB R38, RZ, R38 ;  /* 0x00000026ff26723e */ /* 0x000fe200000000ff */
[-C--:B------:R-:W-:Y:S01]  /*6b00*/  FMUL R53, R53, R122.reuse ;  /* 0x0000007a35357220 */ /* 0x080fe20000400000 */
        /* <DEDUP_REMOVED lines=219> */
[----:B------:R-:W-:Y:S01]  /*78c0*/  FMUL R119, R119, R122 ;  /* 0x0000007a77777220 */ /* 0x000fe20000400000 */
[----:B------:R-:W-:-:S02]  /*78d0*/  ISETP.GT.AND P5, PT, R3, RZ, P0 ;  /* 0x000000ff0300720c */ /* 0x000fc400007a4270 */
[----:B------:R-:W-:Y:S01]  /*78e0*/  F2FP.F16.F32.PACK_AB R83, RZ, R83 ;  /* 0x00000053ff53723e */ /* 0x000fe200000000ff */
[----:B------:R-:W-:Y:S01]  /*78f0*/  @P2 STG.E.U16 desc[UR36][R6.64+0xe0], R82 ;  /* 0x0000e05206002986 */ /* 0x000fe2000c101524 */
[----:B------:R-:W-:Y:S02]  /*7900*/  F2FP.F16.F32.PACK_AB R84, RZ, R84 ;  /* 0x00000054ff54723e */ /* 0x000fe400000000ff */
[C---:B------:R-:W-:Y:S01]  /*7910*/  ISETP.GT.AND P2, PT, R3.reuse, 0x8, P1 ;  /* 0x000000080300780c */ /* 0x040fe20000f44270 */
[----:B------:R-:W-:Y:S01]  /*7920*/  @P3 STG.E.U16 desc[UR36][R6.64+0xe2], R83 ;  /* 0x0000e25306003986 */ /* 0x000fe2000c101524 */
[----:B------:R-:W-:Y:S02]  /*7930*/  ISETP.GT.AND P1, PT, R0, 0x80, PT ;  /* 0x000000800000780c */ /* 0x000fe40003f24270 */
[----:B------:R-:W-:Y:S01]  /*7940*/  F2FP.F16.F32.PACK_AB R85, RZ, R85 ;  /* 0x00000055ff55723e */ /* 0x000fe200000000ff */
[----:B------:R-:W-:Y:S01]  /*7950*/  @P4 STG.E.U16 desc[UR36][R4.64+0xf0], R84 ;  /* 0x0000f05404004986 */ /* 0x000fe2000c101524 */
[----:B------:R-:W-:-:S02]  /*7960*/  ISETP.GT.AND P3, PT, R3, 0x8, P0 ;  /* 0x000000080300780c */ /* 0x000fc40000764270 */
[----:B------:R-:W-:Y:S01]  /*7970*/  ISETP.GT.AND P0, PT, R0, 0x81, PT ;  /* 0x000000810000780c */ /* 0x000fe20003f04270 */
[----:B------:R-:W-:Y:S01]  /*7980*/  @P5 STG.E.U16 desc[UR36][R4.64+0xf2], R85 ;  /* 0x0000f25504005986 */ /* 0x000fe2000c101524 */
[C---:B------:R-:W-:Y:S02]  /*7990*/  ISETP.GT.AND P4, PT, R3.reuse, RZ, P1 ;  /* 0x000000ff0300720c */ /* 0x040fe40000f84270 */
[----:B------:R-:W-:Y:S02]  /*79a0*/  F2FP.F16.F32.PACK_AB R86, RZ, R86 ;  /* 0x00000056ff56723e */ /* 0x000fe400000000ff */
[----:B------:R-:W-:Y:S02]  /*79b0*/  ISETP.GT.AND P5, PT, R3, RZ, P0 ;  /* 0x000000ff0300720c */ /* 0x000fe400007a4270 */
[----:B------:R-:W-:Y:S01]  /*79c0*/  F2FP.F16.F32.PACK_AB R87, RZ, R87 ;  /* 0x00000057ff57723e */ /* 0x000fe200000000ff */
[----:B------:R-:W-:Y:S01]  /*79d0*/  @P2 STG.E.U16 desc[UR36][R6.64+0xf0], R86 ;  /* 0x0000f05606002986 */ /* 0x000fe2000c101524 */
[----:B------:R-:W-:-:S02]  /*79e0*/  F2FP.F16.F32.PACK_AB R88, RZ, R88 ;  /* 0x00000058ff58723e */ /* 0x000fc400000000ff */
[C---:B------:R-:W-:Y:S01]  /*79f0*/  ISETP.GT.AND P2, PT, R3.reuse, 0x8, P1 ;  /* 0x000000080300780c */ /* 0x040fe20000f44270 */
[----:B------:R-:W-:Y:S01]  /*7a00*/  @P3 STG.E.U16 desc[UR36][R6.64+0xf2], R87 ;  /* 0x0000f25706003986 */ /* 0x000fe2000c101524 */
[C---:B------:R-:W-:Y:S02]  /*7a10*/  ISETP.GT.AND P1, PT, R0.reuse, 0x88, PT ;  /* 0x000000880000780c */ /* 0x040fe40003f24270 */
[----:B------:R-:W-:Y:S01]  /*7a20*/  F2FP.F16.F32.PACK_AB R89, RZ, R89 ;  /* 0x00000059ff59723e */ /* 0x000fe200000000ff */
[----:B------:R-:W-:Y:S01]  /*7a30*/  @P4 STG.E.U16 desc[UR36][R4.64+0x100], R88 ;  /* 0x0001005804004986 */ /* 0x000fe2000c101524 */
[C---:B------:R-:W-:Y:S02]  /*7a40*/  ISETP.GT.AND P3, PT, R3.reuse, 0x8, P0 ;  /* 0x000000080300780c */ /* 0x040fe40000764270 */
[----:B------:R-:W-:Y:S01]  /*7a50*/  ISETP.GT.AND P0, PT, R0, 0x89, PT ;  /* 0x000000890000780c */ /* 0x000fe20003f04270 */
[----:B------:R-:W-:Y:S01]  /*7a60*/  @P5 STG.E.U16 desc[UR36][R4.64+0x102], R89 ;  /* 0x0001025904005986 */ /* 0x000fe2000c101524 */
[----:B------:R-:W-:-:S02]  /*7a70*/  ISETP.GT.AND P4, PT, R3, RZ, P1 ;  /* 0x000000ff0300720c */ /* 0x000fc40000f84270 */
[----:B------:R-:W-:Y:S02]  /*7a80*/  F2FP.F16.F32.PACK_AB R90, RZ, R90 ;  /* 0x0000005aff5a723e */ /* 0x000fe400000000ff */
[C---:B------:R-:W-:Y:S02]  /*7a90*/  ISETP.GT.AND P5, PT, R3.reuse, RZ, P0 ;  /* 0x000000ff0300720c */ /* 0x040fe400007a4270 */
[----:B------:R-:W-:Y:S01]  /*7aa0*/  F2FP.F16.F32.PACK_AB R91, RZ, R91 ;  /* 0x0000005bff5b723e */ /* 0x000fe200000000ff */
[----:B------:R-:W-:Y:S01]  /*7ab0*/  @P2 STG.E.U16 desc[UR36][R6.64+0x100], R90 ;  /* 0x0001005a06002986 */ /* 0x000fe2000c101524 */
[----:B------:R-:W-:Y:S02]  /*7ac0*/  F2FP.F16.F32.PACK_AB R92, RZ, R92 ;  /* 0x0000005cff5c723e */ /* 0x000fe400000000ff */
[----:B------:R-:W-:Y:S01]  /*7ad0*/  ISETP.GT.AND P2, PT, R3, 0x8, P1 ;  /* 0x000000080300780c */ /* 0x000fe20000f44270 */
[----:B------:R-:W-:Y:S01]  /*7ae0*/  @P3 STG.E.U16 desc[UR36][R6.64+0x102], R91 ;  /* 0x0001025b06003986 */ /* 0x000fe2000c101524 */
[----:B------:R-:W-:-:S02]  /*7af0*/  ISETP.GT.AND P1, PT, R0, 0x90, PT ;  /* 0x000000900000780c */ /* 0x000fc40003f24270 */
[----:B------:R-:W-:Y:S01]  /*7b00*/  F2FP.F16.F32.PACK_AB R93, RZ, R93 ;  /* 0x0000005dff5d723e */ /* 0x000fe200000000ff */
[----:B------:R-:W-:Y:S01]  /*7b10*/  @P4 STG.E.U16 desc[UR36][R4.64+0x110], R92 ;  /* 0x0001105c04004986 */ /* 0x000fe2000c101524 */
[C---:B------:R-:W-:Y:S02]  /*7b20*/  ISETP.GT.AND P3, PT, R3.reuse, 0x8, P0 ;  /* 0x000000080300780c */ /* 0x040fe40000764270 */
[----:B------:R-:W-:Y:S01]  /*7b30*/  ISETP.GT.AND P0, PT, R0, 0x91, PT ;  /* 0x000000910000780c */ /* 0x000fe20003f04270 */
[----:B------:R-:W-:Y:S01]  /*7b40*/  @P5 STG.E.U16 desc[UR36][R4.64+0x112], R93 ;  /* 0x0001125d04005986 */ /* 0x000fe2000c101524 */
[C---:B------:R-:W-:Y:S02]  /*7b50*/  ISETP.GT.AND P4, PT, R3.reuse, RZ, P1 ;  /* 0x000000ff0300720c */ /* 0x040fe40000f84270 */
[----:B------:R-:W-:Y:S02]  /*7b60*/  F2FP.F16.F32.PACK_AB R94, RZ, R94 ;  /* 0x0000005eff5e723e */ /* 0x000fe400000000ff */
        /* <DEDUP_REMOVED lines=27> */
[C---:B------:R-:W-:Y:S02]  /*7d20*/  ISETP.GT.AND P5, PT, R3.reuse, RZ, P0 ;  /* 0x000000ff0300720c */ /* 0x040fe400007a4270 */
[----:B------:R-:W-:Y:S02]  /*7d30*/  F2FP.F16.F32.PACK_AB R102, RZ, R102 ;  /* 0x00000066ff66723e */ /* 0x000fe400000000ff */
[----:B------:R-:W-:Y:S02]  /*7d40*/  F2FP.F16.F32.PACK_AB R103, RZ, R103 ;  /* 0x00000067ff67723e */ /* 0x000fe400000000ff */
[----:B------:R-:W-:Y:S01]  /*7d50*/  F2FP.F16.F32.PACK_AB R104, RZ, R104 ;  /* 0x00000068ff68723e */ /* 0x000fe200000000ff */
[----:B------:R-:W-:Y:S01]  /*7d60*/  @P2 STG.E.U16 desc[UR36][R6.64+0x130], R102 ;  /* 0x0001306606002986 */ /* 0x000fe2000c101524 */
[----:B------:R-:W-:Y:S02]  /*7d70*/  F2FP.F16.F32.PACK_AB R105, RZ, R105 ;  /* 0x00000069ff69723e */ /* 0x000fe400000000ff */
[C---:B------:R-:W-:Y:S01]  /*7d80*/  ISETP.GT.AND P1, PT, R3.reuse, 0x8, P1 ;  /* 0x000000080300780c */ /* 0x040fe20000f24270 */
[----:B------:R-:W-:Y:S01]  /*7d90*/  @P3 STG.E.U16 desc[UR36][R6.64+0x132], R103 ;  /* 0x0001326706003986 */ /* 0x000fe2000c101524 */
[----:B------:R-:W-:-:S02]  /*7da0*/  ISETP.GT.AND P2, PT, R3, 0x8, P0 ;  /* 0x000000080300780c */ /* 0x000fc40000744270 */
[C---:B------:R-:W-:Y:S01]  /*7db0*/  ISETP.GT.AND P0, PT, R0.reuse, 0xa9, PT ;  /* 0x000000a90000780c */ /* 0x040fe20003f04270 */
[----:B------:R-:W-:Y:S01]  /*7dc0*/  @P4 STG.E.U16 desc[UR36][R4.64+0x140], R104 ;  /* 0x0001406804004986 */ /* 0x000fe2000c101524 */
[----:B------:R-:W-:Y:S02]  /*7dd0*/  ISETP.GT.AND P4, PT, R0, 0xa8, PT ;  /* 0x000000a80000780c */ /* 0x000fe40003f84270 */
[----:B------:R-:W-:Y:S01]  /*7de0*/  F2FP.F16.F32.PACK_AB R106, RZ, R106 ;  /* 0x0000006aff6a723e */ /* 0x000fe200000000ff */
[----:B------:R-:W-:Y:S01]  /*7df0*/  @P5 STG.E.U16 desc[UR36][R4.64+0x142], R105 ;  /* 0x0001426904005986 */ /* 0x000fe2000c101524 */
[----:B------:R-:W-:Y:S02]  /*7e00*/  ISETP.GT.AND P5, PT, R3, RZ, P4 ;  /* 0x000000ff0300720c */ /* 0x000fe400027a4270 */
[----:B------:R-:W-:Y:S01]  /*7e10*/  F2FP.F16.F32.PACK_AB R107, RZ, R107 ;  /* 0x0000006bff6b723e */ /* 0x000fe200000000ff */
[----:B------:R-:W-:Y:S01]  /*7e20*/  @P1 STG.E.U16 desc[UR36][R6.64+0x140], R106 ;  /* 0x0001406a06001986 */ /* 0x000fe2000c101524 */
[----:B------:R-:W-:-:S02]  /*7e30*/  F2FP.F16.F32.PACK_AB R108, RZ, R108 ;  /* 0x0000006cff6c723e */ /* 0x000fc400000000ff */
[C---:B------:R-:W-:Y:S01]  /*7e40*/  ISETP.GT.AND P3, PT, R3.reuse, RZ, P0 ;  /* 0x000000ff0300720c */ /* 0x040fe20000764270 */
[----:B------:R-:W-:Y:S01]  /*7e50*/  @P2 STG.E.U16 desc[UR36][R6.64+0x142], R107 ;  /* 0x0001426b06002986 */ /* 0x000fe2000c101524 */
[C---:B------:R-:W-:Y:S02]  /*7e60*/  ISETP.GT.AND P4, PT, R3.reuse, 0x8, P4 ;  /* 0x000000080300780c */ /* 0x040fe40002784270 */
[----:B------:R-:W-:Y:S02]  /*7e70*/  F2FP.F16.F32.PACK_AB R109, RZ, R109 ;  /* 0x0000006dff6d723e */ /* 0x000fe400000000ff */
[----:B------:R-:W-:Y:S01]  /*7e80*/  F2FP.F16.F32.PACK_AB R110, RZ, R110 ;  /* 0x0000006eff6e723e */ /* 0x000fe200000000ff */
[----:B------:R-:W-:Y:S01]  /*7e90*/  @P5 STG.E.U16 desc[UR36][R4.64+0x150], R108 ;  /* 0x0001506c04005986 */ /* 0x000fe2000c101524 */
[----:B------:R-:W-:Y:S02]  /*7ea0*/  ISETP.GT.AND P5, PT, R3, 0x8, P0 ;  /* 0x000000080300780c */ /* 0x000fe400007a4270 */
[----:B------:R-:W-:-:S02]  /*7eb0*/  F2FP.F16.F32.PACK_AB R111, RZ, R111 ;  /* 0x0000006fff6f723e */ /* 0x000fc400000000ff */
[C---:B------:R-:W-:Y:S01]  /*7ec0*/  ISETP.GT.AND P0, PT, R0.reuse, 0xb1, PT ;  /* 0x000000b10000780c */ /* 0x040fe20003f04270 */
[----:B------:R-:W-:Y:S01]  /*7ed0*/  @P3 STG.E.U16 desc[UR36][R4.64+0x152], R109 ;  /* 0x0001526d04003986 */ /* 0x000fe2000c101524 */
[----:B------:R-:W-:Y:S02]  /*7ee0*/  ISETP.GT.AND P3, PT, R0, 0xb0, PT ;  /* 0x000000b00000780c */ /* 0x000fe40003f64270 */
[----:B------:R-:W-:Y:S01]  /*7ef0*/  F2FP.F16.F32.PACK_AB R112, RZ, R112 ;  /* 0x00000070ff70723e */ /* 0x000fe200000000ff */
[----:B------:R-:W-:Y:S01]  /*7f00*/  @P4 STG.E.U16 desc[UR36][R6.64+0x150], R110 ;  /* 0x0001506e06004986 */ /* 0x000fe2000c101524 */
[C---:B------:R-:W-:Y:S02]  /*7f10*/  ISETP.GT.AND P4, PT, R3.reuse, RZ, P3 ;  /* 0x000000ff0300720c */ /* 0x040fe40001f84270 */
[C---:B------:R-:W-:Y:S01]  /*7f20*/  ISETP.GT.AND P3, PT, R3.reuse, 0x8, P3 ;  /* 0x000000080300780c */ /* 0x040fe20001f64270 */
[----:B------:R-:W-:Y:S01]  /*7f30*/  @P5 STG.E.U16 desc[UR36][R6.64+0x152], R111 ;  /* 0x0001526f06005986 */ /* 0x000fe2000c101524 */
[----:B------:R-:W-:-:S02]  /*7f40*/  ISETP.GT.AND P5, PT, R3, RZ, P0 ;  /* 0x000000ff0300720c */ /* 0x000fc400007a4270 */
[----:B------:R-:W-:Y:S02]  /*7f50*/  F2FP.F16.F32.PACK_AB R113, RZ, R113 ;  /* 0x00000071ff71723e */ /* 0x000fe400000000ff */
[C---:B------:R-:W-:Y:S02]  /*7f60*/  ISETP.GT.AND P0, PT, R3.reuse, 0x8, P0 ;  /* 0x000000080300780c */ /* 0x040fe40000704270 */
[C---:B------:R-:W-:Y:S02]  /*7f70*/  ISETP.GT.AND P1, PT, R0.reuse, 0xb9, PT ;  /* 0x000000b90000780c */ /* 0x040fe40003f24270 */
[----:B------:R-:W-:Y:S01]  /*7f80*/  ISETP.GT.AND P2, PT, R0, 0xb8, PT ;  /* 0x000000b80000780c */ /* 0x000fe20003f44270 */
[----:B------:R-:W-:Y:S01]  /*7f90*/  @P4 STG.E.U16 desc[UR36][R4.64+0x160], R112 ;  /* 0x0001607004004986 */ /* 0x000fe2000c101524 */
[C---:B------:R-:W-:Y:S01]  /*7fa0*/  ISETP.GT.AND P4, PT, R3.reuse, RZ, P1 ;  /* 0x000000ff0300720c */ /* 0x040fe20000f84270 */
[----:B------:R-:W-:Y:S01]  /*7fb0*/  @P3 IMAD.MOV.U32 R2, RZ, RZ, R6 ;  /* 0x000000ffff023224 */ /* 0x000fe200078e0006 */
[C---:B------:R-:W-:Y:S01]  /*7fc0*/  ISETP.GT.AND P1, PT, R3.reuse, 0x8, P1 ;  /* 0x000000080300780c */ /* 0x040fe20000f24270 */
[----:B------:R-:W-:Y:S01]  /*7fd0*/  @P5 STG.E.U16 desc[UR36][R4.64+0x162], R113 ;  /* 0x0001627104005986 */ /* 0x000fe2000c101524 */
[----:B------:R-:W-:-:S02]  /*7fe0*/  ISETP.GT.AND P5, PT, R3, RZ, P2 ;  /* 0x000000ff0300720c */ /* 0x000fc400017a4270 */
[----:B------:R-:W-:Y:S01]  /*7ff0*/  ISETP.GT.AND P2, PT, R3, 0x8, P2 ;  /* 0x000000080300780c */ /* 0x000fe20001744270 */
[----:B------:R-:W-:Y:S01]  /*8000*/  @P3 IMAD.MOV.U32 R3, RZ, RZ, R7 ;  /* 0x000000ffff033224 */ /* 0x000fe200078e0007 */
[----:B------:R-:W-:Y:S02]  /*8010*/  F2FP.F16.F32.PACK_AB R114, RZ, R114 ;  /* 0x00000072ff72723e */ /* 0x000fe400000000ff */
[----:B------:R-:W-:Y:S02]  /*8020*/  F2FP.F16.F32.PACK_AB R115, RZ, R115 ;  /* 0x00000073ff73723e */ /* 0x000fe400000000ff */
[----:B------:R-:W-:Y:S01]  /*8030*/  F2FP.F16.F32.PACK_AB R116, RZ, R116 ;  /* 0x00000074ff74723e */ /* 0x000fe200000000ff */
[----:B------:R0:W-:Y:S01]  /*8040*/  @P3 STG.E.U16 desc[UR36][R2.64+0x160], R114 ;  /* 0x0001607202003986 */ /* 0x0001e2000c101524 */
[----:B------:R-:W-:Y:S02]  /*8050*/  F2FP.F16.F32.PACK_AB R117, RZ, R117 ;  /* 0x00000075ff75723e */ /* 0x000fe400000000ff */
[----:B------:R-:W-:-:S02]  /*8060*/  F2FP.F16.F32.PACK_AB R118, RZ, R118 ;  /* 0x00000076ff76723e */ /* 0x000fc400000000ff */
[----:B------:R-:W-:Y:S01]  /*8070*/  F2FP.F16.F32.PACK_AB R119, RZ, R119 ;  /* 0x00000077ff77723e */ /* 0x000fe200000000ff */
[----:B0-----:R-:W-:Y:S02]  /*8080*/  @P0 IMAD.MOV.U32 R2, RZ, RZ, R6 ;  /* 0x000000ffff020224 */ /* 0x001fe400078e0006 */
[----:B------:R-:W-:-:S05]  /*8090*/  @P0 IMAD.MOV.U32 R3, RZ, RZ, R7 ;  /* 0x000000ffff030224 */ /* 0x000fca00078e0007 */
[----:B------:R0:W-:Y:S02]  /*80a0*/  @P0 STG.E.U16 desc[UR36][R2.64+0x162], R115 ;  /* 0x0001627302000986 */ /* 0x0001e4000c101524 */
[----:B0-----:R-:W-:Y:S02]  /*80b0*/  @P5 IMAD.MOV.U32 R2, RZ, RZ, R4 ;  /* 0x000000ffff025224 */ /* 0x001fe400078e0004 */
[----:B------:R-:W-:-:S05]  /*80c0*/  @P5 IMAD.MOV.U32 R3, RZ, RZ, R5 ;  /* 0x000000ffff035224 */ /* 0x000fca00078e0005 */
[----:B------:R0:W-:Y:S04]  /*80d0*/  @P5 STG.E.U16 desc[UR36][R2.64+0x170], R116 ;  /* 0x0001707402005986 */ /* 0x0001e8000c101524 */
[----:B------:R1:W-:Y:S01]  /*80e0*/  @P4 STG.E.U16 desc[UR36][R4.64+0x172], R117 ;  /* 0x0001727504004986 */ /* 0x0003e2000c101524 */
[----:B0-----:R-:W-:Y:S02]  /*80f0*/  @P2 IMAD.MOV.U32 R2, RZ, RZ, R6 ;  /* 0x000000ffff022224 */ /* 0x001fe400078e0006 */
[----:B------:R-:W-:-:S05]  /*8100*/  @P2 IMAD.MOV.U32 R3, RZ, RZ, R7 ;  /* 0x000000ffff032224 */ /* 0x000fca00078e0007 */
[----:B------:R1:W-:Y:S04]  /*8110*/  @P2 STG.E.U16 desc[UR36][R2.64+0x170], R118 ;  /* 0x0001707602002986 */ /* 0x0003e8000c101524 */
[----:B------:R1:W-:Y:S02]  /*8120*/  @P1 STG.E.U16 desc[UR36][R6.64+0x172], R119 ;  /* 0x0001727706001986 */ /* 0x0003e4000c101524 */
.L_x_227:
[----:B------:R-:W-:Y:S05]  /*8130*/  BSYNC B0 ;  /* 0x0000000000007941 */ /* 0x000fea0003800000 */
.L_x_37:
[----:B01----:R-:W2:Y:S01]  /*8140*/  LDL.64 R2, [R1] ;  /* 0x0000000001027983 */ /* 0x003ea20000100a00 */
[----:B------:R-:W-:Y:S01]  /*8150*/  ULDC.64 UR4, c[0x0][0x650] ;  /* 0x0001940000047ab9 */ /* 0x000fe20000000a00 */
[----:B------:R0:W-:Y:S01]  /*8160*/  SYNCS.ARRIVE.TRANS64.A1T0 RZ, [R130+UR45], RZ ;  /* 0x000000ff82ff79a7 */ /* 0x0001e2000810002d */
[----:B------:R-:W-:Y:S01]  /*8170*/  PRMT R0, RZ, 0x7610, R0 ;  /* 0x00007610ff007816 */ /* 0x000fe20000000000 */
[----:B-----5:R-:W-:Y:S02]  /*8180*/  IMAD.MOV.U32 R19, RZ, RZ, -0x1 ;  /* 0xffffffffff137424 */ /* 0x020fe400078e00ff */
[----:B------:R-:W-:Y:S01]  /*8190*/  IMAD.MOV.U32 R22, RZ, RZ, -0x1 ;  /* 0xffffffffff167424 */ /* 0x000fe200078e00ff */
[----:B--2---:R-:W-:-:S04]  /*81a0*/  LEA R18, P0, R2, R18, 0x1 ;  /* 0x0000001202127211 */ /* 0x004fc800078008ff */
[----:B------:R-:W-:Y:S01]  /*81b0*/  LEA.HI.X R17, R2, R17, R23, 0x1, P0 ;  /* 0x0000001102117211 */ /* 0x000fe200000f0c17 */
[----:B------:R-:W-:Y:S01]  /*81c0*/  IMAD.MOV.U32 R2, RZ, RZ, -0x1 ;  /* 0xffffffffff027424 */ /* 0x000fe200078e00ff */
[----:B------:R-:W-:-:S04]  /*81d0*/  ISETP.GE.U32.AND P0, PT, R18, UR4, PT ;  /* 0x0000000412007c0c */ /* 0x000fc8000bf06070 */
[----:B------:R-:W-:-:S13]  /*81e0*/  ISETP.GE.U32.AND.EX P0, PT, R17, UR5, PT, P0 ;  /* 0x0000000511007c0c */ /* 0x000fda000bf06100 */
[----:B0-----:R-:W-:Y:S05]  /*81f0*/  @P0 BRA `(.L_x_228) ;  /* 0x0000000400700947 */ /* 0x001fea0003800000 */
[----:B------:R-:W0:Y:S01]  /*8200*/  S2R R10, SR_CTAID.X ;  /* 0x00000000000a7919 */ /* 0x000e220000002500 */
[----:B------:R-:W1:Y:S01]  /*8210*/  LDC.64 R8, c[0x0][0x628] ;  /* 0x00018a00ff087b82 */ /* 0x000e620000000a00 */
[----:B------:R-:W-:Y:S01]  /*8220*/  ULDC UR4, c[0x0][0x150] ;  /* 0x0000540000047ab9 */ /* 0x000fe20000000800 */
[----:B---34-:R-:W-:Y:S01]  /*8230*/  IMAD.MOV.U32 R6, RZ, RZ, R18 ;  /* 0x000000ffff067224 */ /* 0x018fe200078e0012 */
[----:B------:R-:W2:Y:S01]  /*8240*/  S2R R20, SR_CTAID.Y ;  /* 0x0000000000147919 */ /* 0x000ea20000002600 */
[----:B------:R-:W-:-:S04]  /*8250*/  IMAD.MOV.U32 R7, RZ, RZ, R17 ;  /* 0x000000ffff077224 */ /* 0x000fc800078e0011 */
[----:B------:R-:W3:Y:S08]  /*8260*/  LDC R15, c[0x0][0x144] ;  /* 0x00005100ff0f7b82 */ /* 0x000ef00000000800 */
[----:B------:R-:W4:Y:S08]  /*8270*/  LDC R0, c[0x0][0x630] ;  /* 0x00018c00ff007b82 */ /* 0x000f300000000800 */
[----:B------:R-:W2:Y:S01]  /*8280*/  LDC.64 R12, c[0x0][0x620] ;  /* 0x00018800ff0c7b82 */ /* 0x000ea20000000a00 */
[----:B-1----:R-:W-:-:S04]  /*8290*/  ISETP.NE.U32.AND P0, PT, R8, RZ, PT ;  /* 0x000000ff0800720c */ /* 0x002fc80003f05070 */
[----:B------:R-:W-:Y:S02]  /*82a0*/  ISETP.NE.AND.EX P0, PT, R9, RZ, PT, P0 ;  /* 0x000000ff0900720c */ /* 0x000fe40003f05300 */
[----:B0-----:R-:W-:-:S05]  /*82b0*/  I2FP.F32.U32 R2, R10 ;  /* 0x0000000a00027245 */ /* 0x001fca0000201000 */
[----:B------:R-:W-:-:S04]  /*82c0*/  FMUL R2, R2, UR4 ;  /* 0x0000000402027c20 */ /* 0x000fc80008400000 */
[----:B------:R0:W1:Y:S02]  /*82d0*/  F2I.U32.TRUNC.NTZ R14, R2 ;  /* 0x00000002000e7305 */ /* 0x000064000020f000 */
[----:B---34-:R-:W-:Y:S05]  /*82e0*/  @!P0 BRA `(.L_x_229) ;  /* 0x0000000000288947 */ /* 0x018fea0003800000 */
[----:B------:R-:W3:Y:S02]  /*82f0*/  LDC R3, c[0x0][0x634] ;  /* 0x00018d00ff037b82 */ /* 0x000ee40000000800 */
[----:B---3--:R-:W-:-:S05]  /*8300*/  IADD3 R7, P0, R18, R3, RZ ;  /* 0x0000000312077210 */ /* 0x008fca0007f1e0ff */
[----:B------:R-:W-:-:S04]  /*8310*/  IMAD.X R11, RZ, RZ, R17, P0 ;  /* 0x000000ffff0b7224 */ /* 0x000fc800000e0611 */
[----:B0-----:R-:W-:-:S04]  /*8320*/  IMAD.WIDE.U32 R2, R11, R8, RZ ;  /* 0x000000080b027225 */ /* 0x001fc800078e00ff */
[----:B------:R-:W-:-:S04]  /*8330*/  IMAD.WIDE.U32 R4, P0, R7, R9, R2 ;  /* 0x0000000907047225 */ /* 0x000fc80007800002 */
[----:B------:R-:W-:-:S04]  /*8340*/  IMAD.WIDE.U32 R2, R7, R8, RZ ;  /* 0x0000000807027225 */ /* 0x000fc800078e00ff */
[----:B------:R-:W-:Y:S01]  /*8350*/  IMAD.X R7, RZ, RZ, RZ, P0 ;  /* 0x000000ffff077224 */ /* 0x000fe200000e06ff */
[----:B------:R-:W-:Y:S01]  /*8360*/  IADD3 RZ, P0, R3, R4, RZ ;  /* 0x0000000403ff7210 */ /* 0x000fe20007f1e0ff */
[----:B------:R-:W-:-:S04]  /*8370*/  IMAD.MOV.U32 R6, RZ, RZ, R5 ;  /* 0x000000ffff067224 */ /* 0x000fc800078e0005 */
[----:B------:R-:W-:-:S08]  /*8380*/  IMAD.WIDE.U32.X R6, R11, R9, R6, P0 ;  /* 0x000000090b067225 */ /* 0x000fd000000e0406 */
.L_x_229:
[----:B------:R-:W3:Y:S01]  /*8390*/  LDC.64 R26, c[0x0][0x640] ;  /* 0x00019000ff1a7b82 */ /* 0x000ee20000000a00 */
[-C--:B------:R-:W-:Y:S01]  /*83a0*/  SHF.R.U64 R11, R6, R0.reuse, R7 ;  /* 0x00000000060b7219 */ /* 0x080fe20000001207 */
[----:B------:R-:W-:Y:S01]  /*83b0*/  IMAD.MOV.U32 R19, RZ, RZ, R17 ;  /* 0x000000ffff137224 */ /* 0x000fe200078e0011 */
[----:B------:R-:W-:Y:S01]  /*83c0*/  SHF.R.U32.HI R0, RZ, R0, R7 ;  /* 0x00000000ff007219 */ /* 0x000fe20000011607 */
[----:B-1----:R-:W-:Y:S01]  /*83d0*/  IMAD.MOV R14, RZ, RZ, -R14 ;  /* 0x000000ffff0e7224 */ /* 0x002fe200078e0a0e */
[----:B------:R-:W-:Y:S01]  /*83e0*/  IADD3 R5, P0, RZ, -R11, RZ ;  /* 0x8000000bff057210 */ /* 0x000fe20007f1e0ff */
[----:B------:R-:W-:Y:S01]  /*83f0*/  ULDC UR4, c[0x0][0x154] ;  /* 0x0000550000047ab9 */ /* 0x000fe20000000800 */
[----:B------:R-:W-:Y:S01]  /*8400*/  IMAD.MOV.U32 R7, RZ, RZ, 0x1 ;  /* 0x00000001ff077424 */ /* 0x000fe200078e00ff */
[----:B------:R-:W1:Y:S01]  /*8410*/  LDC R4, c[0x0][0x618] ;  /* 0x00018600ff047b82 */ /* 0x000e620000000800 */
[----:B------:R-:W-:Y:S02]  /*8420*/  IMAD R22, R15, R14, R10 ;  /* 0x0000000e0f167224 */ /* 0x000fe400078e020a */
[----:B------:R-:W-:-:S04]  /*8430*/  IMAD.X R3, RZ, RZ, ~R0, P0 ;  /* 0x000000ffff037224 */ /* 0x000fc800000e0e00 */
[-C--:B--2---:R-:W-:Y:S01]  /*8440*/  IMAD R0, R3, R12.reuse, RZ ;  /* 0x0000000c03007224 */ /* 0x084fe200078e02ff */
[----:B------:R-:W2:Y:S01]  /*8450*/  LDC R6, c[0x0][0x608] ;  /* 0x00018200ff067b82 */ /* 0x000ea20000000800 */
[----:B0-----:R-:W-:-:S04]  /*8460*/  IMAD.WIDE.U32 R2, R5, R12, R18 ;  /* 0x0000000c05027225 */ /* 0x001fc800078e0012 */
[----:B------:R-:W-:Y:S01]  /*8470*/  IMAD R5, R5, R13, R0 ;  /* 0x0000000d05057224 */ /* 0x000fe200078e0200 */
[----:B------:R-:W-:Y:S02]  /*8480*/  I2FP.F32.U32 R0, R20 ;  /* 0x0000001400007245 */ /* 0x000fe40000201000 */
[----:B------:R-:W0:Y:S01]  /*8490*/  LDC R24, c[0x0][0x658] ;  /* 0x00019600ff187b82 */ /* 0x000e220000000800 */
[----:B------:R-:W-:Y:S01]  /*84a0*/  IMAD.IADD R3, R3, 0x1, R5 ;  /* 0x0000000103037824 */ /* 0x000fe200078e0205 */
[----:B---3--:R-:W-:Y:S01]  /*84b0*/  ISETP.NE.U32.AND P0, PT, R26, RZ, PT ;  /* 0x000000ff1a00720c */ /* 0x008fe20003f05070 */
[----:B------:R-:W-:Y:S01]  /*84c0*/  FMUL R0, R0, UR4 ;  /* 0x0000000400007c20 */ /* 0x000fe20008400000 */
[----:B------:R-:W-:Y:S02]  /*84d0*/  IMAD.MOV.U32 R5, RZ, RZ, -0x1 ;  /* 0xffffffffff057424 */ /* 0x000fe400078e00ff */
[----:B------:R-:W-:Y:S01]  /*84e0*/  ISETP.NE.AND.EX P0, PT, R27, RZ, PT, P0 ;  /* 0x000000ff1b00720c */ /* 0x000fe20003f05300 */
[----:B------:R3:W4:Y:S01]  /*84f0*/  F2I.U32.TRUNC.NTZ R12, R0 ;  /* 0x00000000000c7305 */ /* 0x000722000020f000 */
[----:B------:R-:W3:Y:S01]  /*8500*/  LDC R15, c[0x0][0x148] ;  /* 0x00005200ff0f7b82 */ /* 0x000ee20000000800 */
[----:B-1----:R-:W-:-:S02]  /*8510*/  SHF.R.U64 R10, R2, R4, R3 ;  /* 0x00000004020a7219 */ /* 0x002fc40000001203 */
[----:B------:R-:W-:-:S05]  /*8520*/  SHF.R.U32.HI R3, RZ, R4, R3 ;  /* 0x00000004ff037219 */ /* 0x000fca0000011603 */
[----:B------:R-:W1:Y:S01]  /*8530*/  LDC R14, c[0x0][0x600] ;  /* 0x00018000ff0e7b82 */ /* 0x000e620000000800 */
[-CC-:B--2---:R-:W-:Y:S02]  /*8540*/  SHF.R.U64 R8, R10, R6.reuse, R3.reuse ;  /* 0x000000060a087219 */ /* 0x184fe40000001203 */
[----:B------:R-:W-:-:S05]  /*8550*/  SHF.R.U32.HI R3, RZ, R6, R3 ;  /* 0x00000006ff037219 */ /* 0x000fca0000011603 */
[----:B------:R-:W2:Y:S01]  /*8560*/  LDC R21, c[0x0][0x648] ;  /* 0x00019200ff157b82 */ /* 0x000ea20000000800 */
[-CC-:B0-----:R-:W-:Y:S02]  /*8570*/  SHF.R.U64 R13, R8, R24.reuse, R3.reuse ;  /* 0x00000018080d7219 */ /* 0x181fe40000001203 */
[-C--:B------:R-:W-:Y:S02]  /*8580*/  SHF.L.U32 R5, R5, R24.reuse, RZ ;  /* 0x0000001805057219 */ /* 0x080fe400000006ff */
[-C--:B------:R-:W-:Y:S01]  /*8590*/  SHF.R.U32.HI R3, RZ, R24.reuse, R3 ;  /* 0x00000018ff037219 */ /* 0x080fe20000011603 */
[----:B------:R-:W-:Y:S01]  /*85a0*/  IMAD.MOV.U32 R2, RZ, RZ, R13 ;  /* 0x000000ffff027224 */ /* 0x000fe200078e000d */
[----:B------:R-:W-:Y:S01]  /*85b0*/  SHF.L.U32 R24, R7, R24, RZ ;  /* 0x0000001807187219 */ /* 0x000fe200000006ff */
[----:B------:R-:W0:Y:S01]  /*85c0*/  LDC R25, c[0x0][0x638] ;  /* 0x00018e00ff197b82 */ /* 0x000e220000000800 */
[----:B------:R-:W-:-:S07]  /*85d0*/  LOP3.LUT R19, RZ, R5, RZ, 0x33, !PT ;  /* 0x00000005ff137212 */ /* 0x000fce00078e33ff */
[----:B------:R-:W0:Y:S01]  /*85e0*/  LDC R28, c[0x0][0x610] ;  /* 0x00018400ff1c7b82 */ /* 0x000e220000000800 */
[----:B----4-:R-:W-:Y:S05]  /*85f0*/  @!P0 BRA `(.L_x_230) ;  /* 0x0000000000288947 */ /* 0x010fea0003800000 */
[----:B---3--:R-:W3:Y:S02]  /*8600*/  LDC R0, c[0x0][0x64c] ;  /* 0x00019300ff007b82 */ /* 0x008ee40000000800 */
[----:B---3--:R-:W-:-:S05]  /*8610*/  IADD3 R7, P0, R13, R0, RZ ;  /* 0x000000000d077210 */ /* 0x008fca0007f1e0ff */
        /* <DEDUP_REMOVED lines=8> */
.L_x_230:
[----:B------:R-:W4:Y:S01]  /*86a0*/  LDC R4, c[0x0][0x65c] ;  /* 0x00019700ff047b82 */ /* 0x000f220000000800 */
[----:B--23--:R-:W-:Y:S01]  /*86b0*/  SHF.R.U64 R0, R2, R21, R3 ;  /* 0x0000001502007219 */ /* 0x00cfe20000001203 */
[----:B-1----:R-:W-:Y:S01]  /*86c0*/  VIADD R3, R14, 0xffffffff ;  /* 0xffffffff0e037836 */ /* 0x002fe20000000000 */
[----:B------:R-:W-:Y:S01]  /*86d0*/  LOP3.LUT R19, R8, R19, RZ, 0xc0, !PT ;  /* 0x0000001308137212 */ /* 0x000fe200078ec0ff */
[----:B------:R-:W-:Y:S02]  /*86e0*/  IMAD.MOV R12, RZ, RZ, -R12 ;  /* 0x000000ffff0c7224 */ /* 0x000fe400078e0a0c */
[----:B------:R-:W-:Y:S01]  /*86f0*/  IMAD.MOV R2, RZ, RZ, -R0 ;  /* 0x000000ffff027224 */ /* 0x000fe200078e0a00 */
[----:B------:R-:W-:Y:S01]  /*8700*/  LOP3.LUT R3, R10, R3, RZ, 0xc0, !PT ;  /* 0x000000030a037212 */ /* 0x000fe200078ec0ff */
[----:B------:R-:W-:Y:S02]  /*8710*/  IMAD R19, R24, R0, R19 ;  /* 0x0000000018137224 */ /* 0x000fe400078e0213 */
[----:B0-----:R-:W-:-:S04]  /*8720*/  IMAD R0, R2, R25, R13 ;  /* 0x0000001902007224 */ /* 0x001fc800078e020d */
[----:B------:R-:W-:Y:S01]  /*8730*/  IMAD R2, R0, R14, R3 ;  /* 0x0000000e00027224 */ /* 0x000fe200078e0203 */
[----:B----4-:R-:W-:Y:S01]  /*8740*/  ISETP.NE.AND P0, PT, R4, 0x1, PT ;  /* 0x000000010400780c */ /* 0x010fe20003f05270 */
[----:B------:R-:W-:-:S05]  /*8750*/  IMAD.MOV.U32 R4, RZ, RZ, 0x1 ;  /* 0x00000001ff047424 */ /* 0x000fca00078e00ff */
[----:B------:R-:W-:-:S07]  /*8760*/  PRMT R0, R4, 0x7610, R0 ;  /* 0x0000761004007816 */ /* 0x000fce0000000000 */
[----:B------:R-:W-:-:S04]  /*8770*/  @P0 IMAD R22, R15, R12, R20 ;  /* 0x0000000c0f160224 */ /* 0x000fc800078e0214 */
[----:B------:R-:W-:-:S05]  /*8780*/  IMAD R19, R19, R28, R22 ;  /* 0x0000001c13137224 */ /* 0x000fca00078e0216 */
[----:B------:R-:W-:Y:S02]  /*8790*/  SEL R22, R2, R19, !P0 ;  /* 0x0000001302167207 */ /* 0x000fe40004000000 */
[----:B------:R-:W-:Y:S01]  /*87a0*/  SEL R19, R19, R2, !P0 ;  /* 0x0000000213137207 */ /* 0x000fe20004000000 */
[----:B------:R-:W-:-:S07]  /*87b0*/  IMAD.MOV.U32 R2, RZ, RZ, R11 ;  /* 0x000000ffff027224 */ /* 0x000fce00078e000b */
.L_x_228:
[----:B------:R-:W-:Y:S02]  /*87c0*/  LOP3.LUT P0, RZ, R0, 0xff, RZ, 0xc0, !PT ;  /* 0x000000ff00ff7812 */ /* 0x000fe4000780c0ff */
[----:B------:R-:W-:-:S11]  /*87d0*/  LOP3.LUT R137, R137, 0x1, RZ, 0x3c, !PT ;  /* 0x0000000189897812 */ /* 0x000fd600078e3cff */
[----:B------:R-:W-:Y:S05]  /*87e0*/  @P0 BRA `(.L_x_231) ;  /* 0xffffff9000740947 */ /* 0x000fea000383ffff */
[----:B------:R-:W-:Y:S05]  /*87f0*/  EXIT ;  /* 0x000000000000794d */ /* 0x000fea0003800000 */
.L_x_18:
[----:B------:R-:W-:-:S08]  /*8800*/  ISETP.NE.AND P0, PT, R5, RZ, PT ;  /* 0x000000ff0500720c */ /* 0x000fd00003f05270 */
[----:B0-----:R-:W0:-:S00]  /*8810*/  USETMAXREG.DEALLOC.CTAPOOL 0x28 ;  /* 0x00000028000079c8 */ /* 0x001e0000080e0500 */
[----:B------:R-:W-:Y:S05]  /*8820*/  @P0 EXIT ;  /* 0x000000000000094d */ /* 0x000fea0003800000 */
[----:B0-----:R-:W-:Y:S01]  /*8830*/  LOP3.LUT P0, RZ, R8, 0xff, RZ, 0xc0, !PT ;  /* 0x000000ff08ff7812 */ /* 0x001fe2000780c0ff */
[----:B------:R-:W-:Y:S02]  /*8840*/  IMAD.MOV.U32 R0, RZ, RZ, 0x1 ;  /* 0x00000001ff007424 */ /* 0x000fe400078e00ff */
[----:B------:R-:W-:-:S10]  /*8850*/  IMAD.MOV.U32 R6, RZ, RZ, RZ ;  /* 0x000000ffff067224 */ /* 0x000fd400078e00ff */
[----:B------:R-:W-:Y:S05]  /*8860*/  @!P0 BRA `(.L_x_232) ;  /* 0x0000000c00348947 */ /* 0x000fea0003800000 */
[----:B------:R-:W0:Y:S01]  /*8870*/  S2R R9, SR_CgaCtaId ;  /* 0x0000000000097919 */ /* 0x000e220000008800 */
[----:B------:R-:W-:Y:S01]  /*8880*/  LOP3.LUT P0, RZ, R4, 0x1f, RZ, 0xc0, !PT ;  /* 0x0000001f04ff7812 */ /* 0x000fe2000780c0ff */
[----:B------:R-:W-:Y:S01]  /*8890*/  ULDC UR5, c[0x0][0x658] ;  /* 0x0001960000057ab9 */ /* 0x000fe20000000800 */
[----:B------:R-:W-:Y:S01]  /*88a0*/  UMOV UR6, 0xffffffff ;  /* 0xffffffff00067882 */ /* 0x000fe20000000000 */
[----:B------:R-:W-:Y:S01]  /*88b0*/  BSSY B0, `(.L_x_232) ;  /* 0x00000c8000007945 */ /* 0x000fe20003800000 */
[----:B------:R-:W-:Y:S01]  /*88c0*/  USHF.L.U32 UR6, UR6, UR5, URZ ;  /* 0x0000000506067299 */ /* 0x000fe2000800063f */
[C---:B------:R-:W-:Y:S01]  /*88d0*/  ISETP.NE.AND P2, PT, R3.reuse, RZ, PT ;  /* 0x000000ff0300720c */ /* 0x040fe20003f45270 */
[----:B------:R-:W-:Y:S01]  /*88e0*/  IMAD.MOV.U32 R8, RZ, RZ, 0x1 ;  /* 0x00000001ff087424 */ /* 0x000fe200078e00ff */
[----:B------:R-:W-:Y:S01]  /*88f0*/  ISETP.NE.OR P0, PT, R3, RZ, !P0 ;  /* 0x000000ff0300720c */ /* 0x000fe20004705670 */
[----:B------:R-:W-:Y:S01]  /*8900*/  IMAD.MOV.U32 R0, RZ, RZ, 0x1 ;  /* 0x00000001ff007424 */ /* 0x000fe200078e00ff */
[----:B------:R-:W-:Y:S01]  /*8910*/  LOP3.LUT R7, R16, 0x2, RZ, 0xfc, !PT ;  /* 0x0000000210077812 */ /* 0x000fe200078efcff */
[----:B------:R-:W-:Y:S01]  /*8920*/  IMAD.MOV.U32 R6, RZ, RZ, RZ ;  /* 0x000000ffff067224 */ /* 0x000fe200078e00ff */
[----:B------:R-:W-:Y:S01]  /*8930*/  ULDC UR4, c[0x0][0x600] ;  /* 0x0001800000047ab9 */ /* 0x000fe20000000800 */
[----:B------:R-:W-:Y:S01]  /*8940*/  UMOV UR7, 0x1 ;  /* 0x0000000100077882 */ /* 0x000fe20000000000 */
[----:B------:R-:W-:-:S02]  /*8950*/  UIADD3 UR19, UR40, 0x1, URZ ;  /* 0x0000000128137890 */ /* 0x000fc4000fffe03f */
[----:B------:R-:W-:Y:S02]  /*8960*/  UIADD3 UR15, UR4, -0x1, URZ ;  /* 0xffffffff040f7890 */ /* 0x000fe4000fffe03f */
[----:B------:R-:W-:Y:S02]  /*8970*/  USHF.L.U32 UR17, UR7, UR5, URZ ;  /* 0x0000000507117299 */ /* 0x000fe4000800063f */
[----:B------:R-:W-:Y:S01]  /*8980*/  ULOP3.LUT UR16, URZ, UR6, URZ, 0x33, !UPT ;  /* 0x000000063f107292 */ /* 0x000fe2000f8e333f */
[----:B------:R-:W-:Y:S01]  /*8990*/  ULDC.64 UR20, c[0x0][0x198] ;  /* 0x0000660000147ab9 */ /* 0x000fe20000000a00 */
[----:B0-----:R-:W-:-:S10]  /*89a0*/  LOP3.LUT R9, R9, 0x1, RZ, 0xc0, !PT ;  /* 0x0000000109097812 */ /* 0x001fd400078ec0ff */
.L_x_244:
[----:B------:R-:W-:-:S03]  /*89b0*/  UMOV UR4, 0xffffffff ;  /* 0xffffffff00047882 */ /* 0x000fc60000000000 */
[----:B------:R-:W-:Y:S05]  /*89c0*/  BRA.DIV UR4, `(.L_x_233) ;  /* 0x0000001e04507947 */ /* 0x000fea000b800000 */
[----:B------:R-:W-:-:S13]  /*89d0*/  ELECT P6, URZ, PT ;  /* 0x00000000003f782f */ /* 0x000fda00038c0000 */
.L_x_281:
[----:B------:R-:W0:Y:S01]  /*89e0*/  LDC R3, c[0x0][0x28c] ;  /* 0x0000a300ff037b82 */ /* 0x000e220000000800 */
[----:B------:R-:W-:Y:S01]  /*89f0*/  BSSY B1, `(.L_x_234) ;  /* 0x000003b000017945 */ /* 0x000fe20003800000 */
[----:B0-----:R-:W-:-:S13]  /*8a00*/  ISETP.LT.OR P6, PT, R3, 0x1, !P6 ;  /* 0x000000010300780c */ /* 0x001fda00077c1670 */
[----:B------:R-:W-:Y:S05]  /*8a10*/  @P6 BRA `(.L_x_235) ;  /* 0x0000000000e06947 */ /* 0x000fea0003800000 */
[----:B------:R-:W-:Y:S02]  /*8a20*/  IMAD R22, R22, 0x2, R9 ;  /* 0x0000000216167824 */ /* 0x000fe400078e0209 */
[----:B------:R-:W-:Y:S02]  /*8a30*/  IMAD.SHL.U32 R19, R19, 0x40, RZ ;  /* 0x0000004013137824 */ /* 0x000fe400078e00ff */
[----:B------:R-:W-:Y:S02]  /*8a40*/  IMAD.MOV.U32 R13, RZ, RZ, RZ ;  /* 0x000000ffff0d7224 */ /* 0x000fe400078e00ff */
[----:B------:R-:W-:Y:S02]  /*8a50*/  IMAD.U32 R14, RZ, RZ, UR19 ;  /* 0x00000013ff0e7e24 */ /* 0x000fe4000f8e00ff */
[----:B------:R-:W-:Y:S02]  /*8a60*/  IMAD.MOV.U32 R3, RZ, RZ, R0 ;  /* 0x000000ffff037224 */ /* 0x000fe400078e0000 */
[----:B------:R-:W-:-:S02]  /*8a70*/  IMAD.MOV.U32 R4, RZ, RZ, R6 ;  /* 0x000000ffff047224 */ /* 0x000fc400078e0006 */
[----:B------:R-:W-:-:S07]  /*8a80*/  IMAD R22, R22, 0x60, RZ ;  /* 0x0000006016167824 */ /* 0x000fce00078e02ff */
.L_x_239:
[----:B------:R-:W0:Y:S01]  /*8a90*/  S2R R10, SR_CgaCtaId ;  /* 0x00000000000a7919 */ /* 0x000e220000008800 */
[----:B------:R-:W-:-:S04]  /*8aa0*/  MOV R5, 0x400 ;  /* 0x0000040000057802 */ /* 0x000fc80000000f00 */
[----:B0-----:R-:W-:Y:S02]  /*8ab0*/  LEA R11, R10, R5, 0x18 ;  /* 0x000000050a0b7211 */ /* 0x001fe400078ec0ff */
[----:B------:R-:W-:Y:S01]  /*8ac0*/  SHF.L.U32 R5, R3, 0x1f, RZ ;  /* 0x0000001f03057819 */ /* 0x000fe200000006ff */
[----:B------:R-:W0:Y:S02]  /*8ad0*/  @!P2 LDC R10, c[0x0][0x500] ;  /* 0x00014000ff0aab82 */ /* 0x000e240000000800 */
[----:B------:R-:W-:-:S04]  /*8ae0*/  IMAD R12, R4, 0x8, R11 ;  /* 0x00000008040c7824 */ /* 0x000fc800078e020b */
[----:B------:R-:W1:Y:S02]  /*8af0*/  SYNCS.PHASECHK.TRANS64.TRYWAIT P1, [R12+URZ+0xe0], R5 ;  /* 0x0000e0050c0075a7 */ /* 0x000e64000802017f */
[----:B-1----:R-:W-:Y:S05]  /*8b00*/  @!P1 BRA `(.L_x_236) ;  /* 0x0000001c00209947 */ /* 0x002fea0003800000 */
.L_x_282:
[----:B-1----:R-:W-:Y:S01]  /*8b10*/  PRMT R5, R7, 0x9910, RZ ;  /* 0x0000991007057816 */ /* 0x002fe200000000ff */
[----:B0-----:R0:W-:Y:S03]  /*8b20*/  @!P2 SYNCS.ARRIVE.TRANS64 RZ, [R12+URZ], R10 ;  /* 0x0000000a0cffa9a7 */ /* 0x0011e6000800003f */
[----:B------:R-:W-:-:S13]  /*8b30*/  ISETP.NE.AND P1, PT, R5, 0x2, PT ;  /* 0x000000020500780c */ /* 0x000fda0003f25270 */
[----:B0-----:R-:W-:Y:S05]  /*8b40*/  @P1 BRA `(.L_x_237) ;  /* 0x0000000000041947 */ /* 0x001fea0003800000 */
[----:B------:R-:W-:Y:S01]  /*8b50*/  BPT.TRAP 0x1 ;  /* 0x000000040000795c */ /* 0x000fe20000300000 */
.L_x_237:
[----:B------:R-:W-:Y:S05]  /*8b60*/  @P0 BRA `(.L_x_238) ;  /* 0x0000000000040947 */ /* 0x000fea0003800000 */
[----:B------:R-:W-:Y:S01]  /*8b70*/  BPT.TRAP 0x1 ;  /* 0x000000040000795c */ /* 0x000fe20000300000 */
.L_x_238:
[----:B------:R-:W-:Y:S01]  /*8b80*/  IMAD R5, R4, 0x2, R9 ;  /* 0x0000000204057824 */ /* 0x000fe200078e0209 */
[----:B------:R-:W-:Y:S01]  /*8b90*/  R2UR UR9, R12 ;  /* 0x000000000c0972ca */ /* 0x000fe200000e0000 */
[--C-:B------:R-:W-:Y:S01]  /*8ba0*/  IMAD R10, R4, 0x800, R11.reuse ;  /* 0x00000800040a7824 */ /* 0x100fe200078e020b */
[----:B------:R-:W-:Y:S01]  /*8bb0*/  UIADD3 UR4, UP0, UR20, 0xf0, URZ ;  /* 0x000000f014047890 */ /* 0x000fe2000ff1e03f */
[----:B------:R-:W-:Y:S01]  /*8bc0*/  IMAD R5, R5, 0x600, RZ ;  /* 0x0000060005057824 */ /* 0x000fe200078e02ff */
[----:B------:R-:W-:Y:S01]  /*8bd0*/  R2UR UR11, R19 ;  /* 0x00000000130b72ca */ /* 0x000fe200000e0000 */
[----:B------:R-:W-:Y:S01]  /*8be0*/  VIADD R14, R14, 0xffffffff ;  /* 0xffffffff0e0e7836 */ /* 0x000fe20000000000 */
[----:B------:R-:W-:Y:S01]  /*8bf0*/  R2UR UR5, R10 ;  /* 0x000000000a0572ca */ /* 0x000fe200000e0000 */
[----:B------:R-:W-:Y:S01]  /*8c00*/  IMAD R5, R5, 0x2, R11 ;  /* 0x0000000205057824 */ /* 0x000fe200078e020b */
[----:B------:R-:W-:Y:S01]  /*8c10*/  R2UR UR10, R13 ;  /* 0x000000000d0a72ca */ /* 0x000fe200000e0000 */
[----:B------:R-:W-:Y:S01]  /*8c20*/  UIADD3 UR22, UP1, UR20, 0x1f0, URZ ;  /* 0x000001f014167890 */ /* 0x000fe2000ff3e03f */
[----:B------:R-:W-:Y:S01]  /*8c30*/  R2UR UR12, R2 ;  /* 0x00000000020c72ca */ /* 0x000fe200000e0000 */
[----:B------:R-:W-:Y:S01]  /*8c40*/  VIADD R4, R4, 0x1 ;  /* 0x0000000104047836 */ /* 0x000fe20000000000 */
[----:B------:R-:W-:Y:S01]  /*8c50*/  R2UR UR8, R5 ;  /* 0x00000000050872ca */ /* 0x000fe200000e0000 */
[----:B------:R-:W-:Y:S01]  /*8c60*/  UIADD3.X UR23, URZ, UR21, URZ, UP1, !UPT ;  /* 0x000000153f177290 */ /* 0x000fe20008ffe43f */
[----:B------:R-:W-:Y:S01]  /*8c70*/  R2UR UR18, R22 ;  /* 0x00000000161272ca */ /* 0x000fe200000e0000 */
[----:B------:R-:W-:Y:S01]  /*8c80*/  UMOV UR6, 0x0 ;  /* 0x0000000000067882 */ /* 0x000fe20000000000 */
[----:B------:R-:W-:Y:S01]  /*8c90*/  ISETP.GT.AND P3, PT, R14, 0x1, PT ;  /* 0x000000010e00780c */ /* 0x000fe20003f64270 */
[----:B------:R-:W-:Y:S01]  /*8ca0*/  UMOV UR7, 0x10000000 ;  /* 0x1000000000077882 */ /* 0x000fe20000000000 */
[C---:B------:R-:W-:Y:S01]  /*8cb0*/  ISETP.NE.AND P1, PT, R4.reuse, 0x1c, PT ;  /* 0x0000001c0400780c */ /* 0x040fe20003f25270 */
[----:B------:R-:W-:Y:S01]  /*8cc0*/  UIADD3 UR13, UR5, 0x300, URZ ;  /* 0x00000300050d7890 */ /* 0x000fe2000fffe03f */
[----:B------:R-:W-:Y:S01]  /*8cd0*/  VIADD R13, R13, 0x10 ;  /* 0x000000100d0d7836 */ /* 0x000fe20000000000 */
[----:B------:R-:W-:Y:S01]  /*8ce0*/  UIADD3.X UR5, URZ, UR21, URZ, UP0, !UPT ;  /* 0x000000153f057290 */ /* 0x000fe200087fe43f */
[----:B------:R-:W-:Y:S01]  /*8cf0*/  SEL R10, RZ, 0x1, P1 ;  /* 0x00000001ff0a7807 */ /* 0x000fe20000800000 */
[----:B------:R-:W-:Y:S01]  /*8d00*/  UMOV UR24, 0x30000 ;  /* 0x0003000000187882 */ /* 0x000fe20000000000 */
[----:B------:R-:W-:Y:S01]  /*8d10*/  SEL R4, R4, RZ, P1 ;  /* 0x000000ff04047207 */ /* 0x000fe20000800000 */
[----:B------:R-:W-:Y:S01]  /*8d20*/  UIADD3 UR14, UR8, 0xe300, URZ ;  /* 0x0000e300080e7890 */ /* 0x000fe2000fffe03f */
[----:B------:R-:W-:-:S02]  /*8d30*/  LOP3.LUT R3, R3, R10, RZ, 0x3c, !PT ;  /* 0x0000000a03037212 */ /* 0x000fc400078e3cff */
[----:B------:R-:W-:Y:S02]  /*8d40*/  UMOV UR8, UR13 ;  /* 0x0000000d00087c82 */ /* 0x000fe40008000000 */
[----:B------:R0:W-:Y:S02]  /*8d50*/  UTMALDG.3D [UR8], [UR4], desc[UR6] ;  /* 0x00000608040075b4 */ /* 0x0001e40008011000 */
[----:B0-----:R-:W-:Y:S01]  /*8d60*/  UMOV UR8, UR14 ;  /* 0x0000000e00087c82 */ /* 0x001fe20008000000 */
[----:B------:R-:W-:Y:S02]  /*8d70*/  UMOV UR11, UR18 ;  /* 0x00000012000b7c82 */ /* 0x000fe40008000000 */
[----:B------:R0:W-:Y:S02]  /*8d80*/  UTMALDG.3D.MULTICAST [UR8], [UR22], UR24, desc[UR6] ;  /* 0x00000608160073b4 */ /* 0x0001e40008011818 */
[----:B0-----:R-:W-:Y:S05]  /*8d90*/  @P3 BRA `(.L_x_239) ;  /* 0xfffffffc003c3947 */ /* 0x001fea000383ffff */
.L_x_235:
[----:B------:R-:W-:Y:S05]  /*8da0*/  BSYNC B1 ;  /* 0x0000000000017941 */ /* 0x000fea0003800000 */
.L_x_234:
[----:B------:R-:W2:Y:S01]  /*8db0*/  LDL.64 R20, [R1] ;  /* 0x0000000001147983 */ /* 0x000ea20000100a00 */
[----:B------:R-:W-:Y:S01]  /*8dc0*/  LOP3.LUT P4, RZ, R8, 0xff, RZ, 0xc0, !PT ;  /* 0x000000ff08ff7812 */ /* 0x000fe2000788c0ff */
[----:B------:R-:W-:Y:S01]  /*8dd0*/  VIADD R11, R6, UR40 ;  /* 0x00000028060b7c36 */ /* 0x000fe20008000000 */
[----:B------:R-:W-:Y:S01]  /*8de0*/  ULDC.64 UR4, c[0x0][0x650] ;  /* 0x0001940000047ab9 */ /* 0x000fe20000000a00 */
[----:B------:R-:W-:Y:S01]  /*8df0*/  IMAD.U32 R4, RZ, RZ, UR40 ;  /* 0x00000028ff047e24 */ /* 0x000fe2000f8e00ff */
[----:B------:R-:W-:Y:S01]  /*8e00*/  UISETP.GE.U32.AND UP0, UPT, UR40, 0x1c, UPT ;  /* 0x0000001c2800788c */ /* 0x000fe2000bf06070 */
[----:B------:R-:W-:Y:S01]  /*8e10*/  BSSY B1, `(.L_x_240) ;  /* 0x000006f000017945 */ /* 0x000fe20003800000 */
[----:B------:R-:W-:Y:S01]  /*8e20*/  ISETP.GT.U32.AND P1, PT, R11, 0x1b, PT ;  /* 0x0000001b0b00780c */ /* 0x000fe20003f24070 */
[----:B------:R-:W-:Y:S01]  /*8e30*/  IMAD.MOV.U32 R19, RZ, RZ, -0x1 ;  /* 0xffffffffff137424 */ /* 0x000fe200078e00ff */
[----:B------:R-:W-:Y:S01]  /*8e40*/  PRMT R8, RZ, 0x7610, R8 ;  /* 0x00007610ff087816 */ /* 0x000fe20000000008 */
[----:B------:R-:W-:Y:S01]  /*8e50*/  IMAD.MOV.U32 R22, RZ, RZ, -0x1 ;  /* 0xffffffffff167424 */ /* 0x000fe200078e00ff */
[----:B------:R-:W-:-:S02]  /*8e60*/  ISETP.LT.U32.AND P1, PT, R4, 0x1c, P1 ;  /* 0x0000001c0400780c */ /* 0x000fc40000f21070 */
[----:B------:R-:W-:Y:S01]  /*8e70*/  PLOP3.LUT P3, PT, PT, PT, UP0, 0x80, 0x0 ;  /* 0x000000000000781c */ /* 0x000fe20003f6f008 */
[----:B------:R-:W0:Y:S01]  /*8e80*/  @P4 S2R R3, SR_CgaCtaId ;  /* 0x0000000000034919 */ /* 0x000e220000008800 */
[----:B------:R-:W-:Y:S02]  /*8e90*/  @P4 MOV R2, 0x400 ;  /* 0x0000040000024802 */ /* 0x000fe40000000f00 */
[----:B------:R-:W-:-:S04]  /*8ea0*/  SEL R5, RZ, 0x1, !P1 ;  /* 0x00000001ff057807 */ /* 0x000fc80004800000 */
[----:B------:R-:W-:Y:S02]  /*8eb0*/  LOP3.LUT R0, R0, R5, RZ, 0x3c, !PT ;  /* 0x0000000500007212 */ /* 0x000fe400078e3cff */
[----:B0-----:R-:W-:-:S04]  /*8ec0*/  @P4 LEA R2, R3, R2, 0x18 ;  /* 0x0000000203024211 */ /* 0x001fc800078ec0ff */
[----:B------:R0:W-:Y:S02]  /*8ed0*/  @P4 SYNCS.ARRIVE.TRANS64.A1T0 RZ, [R2+URZ+0x1f8], RZ ;  /* 0x0001f8ff02ff49a7 */ /* 0x0001e4000810003f */
[----:B0-----:R-:W-:-:S05]  /*8ee0*/  SHF.R.U32.HI R2, RZ, 0x2, R11 ;  /* 0x00000002ff027819 */ /* 0x001fca000001160b */
[----:B------:R-:W-:-:S04]  /*8ef0*/  IMAD.WIDE.U32 R2, R2, 0x24924925, RZ ;  /* 0x2492492502027825 */ /* 0x000fc800078e00ff */
[----:B------:R-:W-:Y:S01]  /*8f00*/  IMAD R6, R3, -0x1c, R11 ;  /* 0xffffffe403067824 */ /* 0x000fe200078e020b */
[--C-:B------:R-:W-:Y:S01]  /*8f10*/  @P3 LOP3.LUT R0, R0, 0x1, R3.reuse, 0x78, !PT ;  /* 0x0000000100003812 */ /* 0x100fe200078e7803 */
[----:B------:R-:W-:Y:S01]  /*8f20*/  IMAD.MOV.U32 R2, RZ, RZ, -0x1 ;  /* 0xffffffffff027424 */ /* 0x000fe200078e00ff */
[----:B------:R-:W-:Y:S02]  /*8f30*/  PRMT R3, RZ, 0x7610, R3 ;  /* 0x00007610ff037816 */ /* 0x000fe40000000003 */
[----:B--2---:R-:W-:-:S04]  /*8f40*/  IADD3 R18, P4, R18, R20, RZ ;  /* 0x0000001412127210 */ /* 0x004fc80007f9e0ff */
[----:B------:R-:W-:Y:S01]  /*8f50*/  ISETP.GE.U32.AND P1, PT, R18, UR4, PT ;  /* 0x0000000412007c0c */ /* 0x000fe2000bf26070 */
[----:B------:R-:W-:-:S05]  /*8f60*/  IMAD.X R17, R17, 0x1, R23, P4 ;  /* 0x0000000111117824 */ /* 0x000fca00020e0617 */
[----:B------:R-:W-:-:S13]  /*8f70*/  ISETP.GE.U32.AND.EX P1, PT, R17, UR5, PT, P1 ;  /* 0x0000000511007c0c */ /* 0x000fda000bf26110 */
[----:B------:R-:W-:Y:S05]  /*8f80*/  @P1 BRA `(.L_x_241) ;  /* 0x00000004005c1947 */ /* 0x000fea0003800000 */
[----:B------:R-:W0:Y:S01]  /*8f90*/  S2R R12, SR_CTAID.X ;  /* 0x00000000000c7919 */ /* 0x000e220000002500 */
[----:B------:R-:W-:Y:S01]  /*8fa0*/  ULDC.64 UR4, c[0x0][0x628] ;  /* 0x00018a0000047ab9 */ /* 0x000fe20000000a00 */
[----:B------:R-:W1:Y:S01]  /*8fb0*/  LDC R13, c[0x0][0x144] ;  /* 0x00005100ff0d7b82 */ /* 0x000e620000000800 */
[----:B------:R-:W-:Y:S01]  /*8fc0*/  ISETP.NE.U32.AND P1, PT, RZ, UR4, PT ;  /* 0x00000004ff007c0c */ /* 0x000fe2000bf25070 */
[----:B------:R-:W2:Y:S01]  /*8fd0*/  S2R R10, SR_CTAID.Y ;  /* 0x00000000000a7919 */ /* 0x000ea20000002600 */
[----:B------:R-:W-:Y:S01]  /*8fe0*/  ULDC UR7, c[0x0][0x630] ;  /* 0x00018c0000077ab9 */ /* 0x000fe20000000800 */
[----:B------:R-:W-:Y:S01]  /*8ff0*/  ULDC UR8, c[0x0][0x150] ;  /* 0x0000540000087ab9 */ /* 0x000fe20000000800 */
[----:B------:R-:W-:Y:S01]  /*9000*/  ISETP.NE.AND.EX P1, PT, RZ, UR5, PT, P1 ;  /* 0x00000005ff007c0c */ /* 0x000fe2000bf25310 */
[----:B------:R-:W-:Y:S02]  /*9010*/  IMAD.MOV.U32 R2, RZ, RZ, R18 ;  /* 0x000000ffff027224 */ /* 0x000fe400078e0012 */
[----:B------:R-:W-:Y:S01]  /*9020*/  IMAD.MOV.U32 R3, RZ, RZ, R17 ;  /* 0x000000ffff037224 */ /* 0x000fe200078e0011 */
[----:B0-----:R-:W-:-:S09]  /*9030*/  I2FP.F32.U32 R14, R12 ;  /* 0x0000000c000e7245 */ /* 0x001fd20000201000 */
[----:B------:R-:W-:Y:S05]  /*9040*/  @!P1 BRA `(.L_x_242) ;  /* 0x0000000000289947 */ /* 0x000fea0003800000 */
[----:B------:R-:W-:Y:S02]  /*9050*/  ULDC UR6, c[0x0][0x634] ;  /* 0x00018d0000067ab9 */ /* 0x000fe40000000800 */
[----:B------:R-:W-:-:S05]  /*9060*/  IADD3 R3, P1, R18, UR6, RZ ;  /* 0x0000000612037c10 */ /* 0x000fca000ff3e0ff */
[----:B------:R-:W-:-:S04]  /*9070*/  IMAD.X R11, RZ, RZ, R17, P1 ;  /* 0x000000ffff0b7224 */ /* 0x000fc800008e0611 */
[----:B------:R-:W-:-:S04]  /*9080*/  IMAD.WIDE.U32 R4, R11, UR4, RZ ;  /* 0x000000040b047c25 */ /* 0x000fc8000f8e00ff */
[----:B------:R-:W-:-:S04]  /*9090*/  IMAD.WIDE.U32 R4, P1, R3, UR5, R4 ;  /* 0x0000000503047c25 */ /* 0x000fc8000f820004 */
[----:B------:R-:W-:-:S04]  /*90a0*/  IMAD.WIDE.U32 R2, R3, UR4, RZ ;  /* 0x0000000403027c25 */ /* 0x000fc8000f8e00ff */
[----:B------:R-:W-:Y:S01]  /*90b0*/  IMAD.MOV.U32 R2, RZ, RZ, R5 ;  /* 0x000000ffff027224 */ /* 0x000fe200078e0005 */
[----:B------:R-:W-:Y:S01]  /*90c0*/  IADD3 RZ, P3, R3, R4, RZ ;  /* 0x0000000403ff7210 */ /* 0x000fe20007f7e0ff */
[----:B------:R-:W-:-:S04]  /*90d0*/  IMAD.X R3, RZ, RZ, RZ, P1 ;  /* 0x000000ffff037224 */ /* 0x000fc800008e06ff */
[----:B------:R-:W-:-:S08]  /*90e0*/  IMAD.WIDE.U32.X R2, R11, UR5, R2, P3 ;  /* 0x000000050b027c25 */ /* 0x000fd000098e0402 */
.L_x_242:
[----:B------:R-:W-:Y:S01]  /*90f0*/  FMUL R14, R14, UR8 ;  /* 0x000000080e0e7c20 */ /* 0x000fe20008400000 */
[--C-:B------:R-:W-:Y:S01]  /*9100*/  SHF.R.U64 R11, R2, UR7, R3.reuse ;  /* 0x00000007020b7c19 */ /* 0x100fe20008001203 */
[----:B------:R-:W-:Y:S01]  /*9110*/  ULDC.64 UR4, c[0x0][0x620] ;  /* 0x0001880000047ab9 */ /* 0x000fe20000000a00 */
[----:B------:R-:W-:Y:S01]  /*9120*/  SHF.R.U32.HI R2, RZ, UR7, R3 ;  /* 0x00000007ff027c19 */ /* 0x000fe20008011603 */
[----:B------:R-:W-:Y:S01]  /*9130*/  IMAD.MOV.U32 R3, RZ, RZ, R17 ;  /* 0x000000ffff037224 */ /* 0x000fe200078e0011 */
[----:B------:R-:W-:Y:S01]  /*9140*/  IADD3 R15, P1, RZ, -R11, RZ ;  /* 0x8000000bff0f7210 */ /* 0x000fe20007f3e0ff */
[----:B------:R-:W0:Y:S01]  /*9150*/  F2I.U32.TRUNC.NTZ R14, R14 ;  /* 0x0000000e000e7305 */ /* 0x000e22000020f000 */
[----:B------:R-:W-:-:S03]  /*9160*/  ULDC.64 UR6, c[0x0][0x640] ;  /* 0x0001900000067ab9 */ /* 0x000fc60000000a00 */
[----:B------:R-:W-:Y:S01]  /*9170*/  IMAD.X R2, RZ, RZ, ~R2, P1 ;  /* 0x000000ffff027224 */ /* 0x000fe200008e0e02 */
[----:B------:R-:W-:-:S03]  /*9180*/  ISETP.NE.U32.AND P1, PT, RZ, UR6, PT ;  /* 0x00000006ff007c0c */ /* 0x000fc6000bf25070 */
[----:B------:R-:W-:Y:S01]  /*9190*/  IMAD R2, R2, UR4, RZ ;  /* 0x0000000402027c24 */ /* 0x000fe2000f8e02ff */
[----:B------:R-:W-:-:S03]  /*91a0*/  ISETP.NE.AND.EX P1, PT, RZ, UR7, PT, P1 ;  /* 0x00000007ff007c0c */ /* 0x000fc6000bf25310 */
[C---:B------:R-:W-:Y:S01]  /*91b0*/  IMAD R5, R15.reuse, UR5, R2 ;  /* 0x000000050f057c24 */ /* 0x040fe2000f8e0202 */
[----:B------:R-:W-:Y:S01]  /*91c0*/  ULDC UR5, c[0x0][0x154] ;  /* 0x0000550000057ab9 */ /* 0x000fe20000000800 */
[----:B------:R-:W-:Y:S02]  /*91d0*/  IMAD.MOV.U32 R2, RZ, RZ, R18 ;  /* 0x000000ffff027224 */ /* 0x000fe400078e0012 */
[----:B0-----:R-:W-:Y:S02]  /*91e0*/  IMAD.MOV R4, RZ, RZ, -R14 ;  /* 0x000000ffff047224 */ /* 0x001fe400078e0a0e */
[----:B------:R-:W-:Y:S01]  /*91f0*/  IMAD.WIDE.U32 R2, R15, UR4, R2 ;  /* 0x000000040f027c25 */ /* 0x000fe2000f8e0002 */
[----:B------:R-:W-:-:S03]  /*9200*/  ULDC UR4, c[0x0][0x618] ;  /* 0x0001860000047ab9 */ /* 0x000fc60000000800 */
[----:B-1----:R-:W-:Y:S01]  /*9210*/  IMAD R12, R13, R4, R12 ;  /* 0x000000040d0c7224 */ /* 0x002fe200078e020c */
[----:B--2---:R-:W-:Y:S01]  /*9220*/  I2FP.F32.U32 R4, R10 ;  /* 0x0000000a00047245 */ /* 0x004fe20000201000 */
[----:B------:R-:W0:Y:S01]  /*9230*/  LDC R13, c[0x0][0x148] ;  /* 0x00005200ff0d7b82 */ /* 0x000e220000000800 */
[----:B------:R-:W-:-:S03]  /*9240*/  IMAD.IADD R3, R3, 0x1, R5 ;  /* 0x0000000103037824 */ /* 0x000fc600078e0205 */
[----:B------:R-:W-:Y:S02]  /*9250*/  FMUL R4, R4, UR5 ;  /* 0x0000000504047c20 */ /* 0x000fe40008400000 */
[--C-:B------:R-:W-:Y:S02]  /*9260*/  SHF.R.U64 R14, R2, UR4, R3.reuse ;  /* 0x00000004020e7c19 */ /* 0x100fe40008001203 */
[----:B------:R-:W-:Y:S01]  /*9270*/  SHF.R.U32.HI R3, RZ, UR4, R3 ;  /* 0x00000004ff037c19 */ /* 0x000fe20008011603 */
[----:B------:R1:W2:Y:S01]  /*9280*/  F2I.U32.TRUNC.NTZ R20, R4 ;  /* 0x0000000400147305 */ /* 0x0002a2000020f000 */
[----:B------:R-:W-:Y:S02]  /*9290*/  ULDC UR4, c[0x0][0x608] ;  /* 0x0001820000047ab9 */ /* 0x000fe40000000800 */
[--C-:B------:R-:W-:Y:S02]  /*92a0*/  SHF.R.U64 R19, R14, UR4, R3.reuse ;  /* 0x000000040e137c19 */ /* 0x100fe40008001203 */
[----:B------:R-:W-:Y:S01]  /*92b0*/  SHF.R.U32.HI R2, RZ, UR4, R3 ;  /* 0x00000004ff027c19 */ /* 0x000fe20008011603 */
[----:B------:R-:W-:-:S03]  /*92c0*/  ULDC UR4, c[0x0][0x658] ;  /* 0x0001960000047ab9 */ /* 0x000fc60000000800 */
[--C-:B------:R-:W-:Y:S02]  /*92d0*/  SHF.R.U64 R15, R19, UR4, R2.reuse ;  /* 0x00000004130f7c19 */ /* 0x100fe40008001202 */
[----:B------:R-:W-:-:S03]  /*92e0*/  SHF.R.U32.HI R21, RZ, UR4, R2 ;  /* 0x00000004ff157c19 */ /* 0x000fc60008011602 */
[----:B------:R-:W-:Y:S02]  /*92f0*/  IMAD.MOV.U32 R2, RZ, RZ, R15 ;  /* 0x000000ffff027224 */ /* 0x000fe400078e000f */
[----:B------:R-:W-:Y:S01]  /*9300*/  IMAD.MOV.U32 R3, RZ, RZ, R21 ;  /* 0x000000ffff037224 */ /* 0x000fe200078e0015 */
[----:B-12---:R-:W-:Y:S06]  /*9310*/  @!P1 BRA `(.L_x_243) ;  /* 0x0000000000289947 */ /* 0x006fec0003800000 */
        /* <DEDUP_REMOVED lines=10> */
.L_x_243:
[----:B------:R-:W1:Y:S01]  /*93c0*/  LDC R4, c[0x0][0x65c] ;  /* 0x00019700ff047b82 */ /* 0x000e620000000800 */
[----:B------:R-:W-:Y:S01]  /*93d0*/  ULDC UR4, c[0x0][0x648] ;  /* 0x0001920000047ab9 */ /* 0x000fe20000000800 */
[----:B------:R-:W-:Y:S01]  /*93e0*/  LOP3.LUT R19, R19, UR16, RZ, 0xc0, !PT ;  /* 0x0000001013137c12 */ /* 0x000fe2000f8ec0ff */
[----:B------:R-:W-:Y:S01]  /*93f0*/  IMAD.MOV R20, RZ, RZ, -R20 ;  /* 0x000000ffff147224 */ /* 0x000fe200078e0a14 */
[----:B------:R-:W-:Y:S01]  /*9400*/  SHF.R.U64 R2, R2, UR4, R3 ;  /* 0x0000000402027c19 */ /* 0x000fe20008001203 */
[----:B------:R-:W-:Y:S01]  /*9410*/  ULDC UR4, c[0x0][0x638] ;  /* 0x00018e0000047ab9 */ /* 0x000fe20000000800 */
[----:B------:R-:W-:Y:S01]  /*9420*/  LOP3.LUT R14, R14, UR15, RZ, 0xc0, !PT ;  /* 0x0000000f0e0e7c12 */ /* 0x000fe2000f8ec0ff */
[----:B------:R-:W-:Y:S01]  /*9430*/  ULDC UR5, c[0x0][0x610] ;  /* 0x0001840000057ab9 */ /* 0x000fe20000000800 */
[----:B------:R-:W-:Y:S02]  /*9440*/  IMAD.MOV.U32 R3, RZ, RZ, 0x1 ;  /* 0x00000001ff037424 */ /* 0x000fe400078e00ff */
[----:B------:R-:W-:Y:S01]  /*9450*/  IMAD R19, R2, UR17, R19 ;  /* 0x0000001102137c24 */ /* 0x000fe2000f8e0213 */
[----:B-1----:R-:W-:Y:S01]  /*9460*/  ISETP.NE.AND P1, PT, R4, 0x1, PT ;  /* 0x000000010400780c */ /* 0x002fe20003f25270 */
[----:B------:R-:W-:-:S02]  /*9470*/  IMAD.MOV R4, RZ, RZ, -R2 ;  /* 0x000000ffff047224 */ /* 0x000fc400078e0a02 */
[----:B------:R-:W-:Y:S02]  /*9480*/  IMAD.MOV.U32 R2, RZ, RZ, R11 ;  /* 0x000000ffff027224 */ /* 0x000fe400078e000b */
[----:B------:R-:W-:Y:S01]  /*9490*/  IMAD R15, R4, UR4, R15 ;  /* 0x00000004040f7c24 */ /* 0x000fe2000f8e020f */
[----:B------:R-:W-:-:S03]  /*94a0*/  ULDC UR4, c[0x0][0x600] ;  /* 0x0001800000047ab9 */ /* 0x000fc60000000800 */
[----:B------:R-:W-:-:S04]  /*94b0*/  IMAD R15, R15, UR4, R14 ;  /* 0x000000040f0f7c24 */ /* 0x000fc8000f8e020e */
[----:B0-----:R-:W-:-:S04]  /*94c0*/  @P1 IMAD R12, R13, R20, R10 ;  /* 0x000000140d0c1224 */ /* 0x001fc800078e020a */
[----:B------:R-:W-:-:S05]  /*94d0*/  IMAD R12, R19, UR5, R12 ;  /* 0x00000005130c7c24 */ /* 0x000fca000f8e020c */
[----:B------:R-:W-:Y:S02]  /*94e0*/  SEL R22, R15, R12, !P1 ;  /* 0x0000000c0f167207 */ /* 0x000fe40004800000 */
[----:B------:R-:W-:-:S07]  /*94f0*/  SEL R19, R12, R15, !P1 ;  /* 0x0000000f0c137207 */ /* 0x000fce0004800000 */
.L_x_241:
[----:B------:R-:W-:Y:S05]  /*9500*/  BSYNC B1 ;  /* 0x0000000000017941 */ /* 0x000fea0003800000 */
.L_x_240:
[----:B------:R-:W-:-:S13]  /*9510*/  LOP3.LUT P1, RZ, R3, 0xff, RZ, 0xc0, !PT ;  /* 0x000000ff03ff7812 */ /* 0x000fda000782c0ff */
[----:B------:R-:W-:Y:S05]  /*9520*/  @P1 BRA `(.L_x_244) ;  /* 0xfffffff400201947 */ /* 0x000fea000383ffff */
[----:B------:R-:W-:Y:S05]  /*9530*/  BSYNC B0 ;  /* 0x0000000000007941 */ /* 0x000fea0003800000 */
.L_x_232:
[----:B------:R-:W-:-:S03]  /*9540*/  UMOV UR4, 0xffffffff ;  /* 0xffffffff00047882 */ /* 0x000fc60000000000 */
[----:B------:R-:W-:Y:S05]  /*9550*/  BRA.DIV UR4, `(.L_x_245) ;  /* 0x0000001204a07947 */ /* 0x000fea000b800000 */
[----:B------:R-:W-:-:S13]  /*9560*/  ELECT P6, URZ, PT ;  /* 0x00000000003f782f */ /* 0x000fda00038c0000 */
.L_x_285:
[----:B------:R-:W-:Y:S04]  /*9570*/  BSSY B0, `(.L_x_246) ;  /* 0x0000103000007945 */ /* 0x000fe80003800000 */
[----:B------:R-:W-:Y:S05]  /*9580*/  @!P6 BRA `(.L_x_247) ;  /* 0x000000100004e947 */ /* 0x000fea0003800000 */
[----:B------:R-:W-:-:S04]  /*9590*/  LOP3.LUT R16, R16, 0x2, RZ, 0xfc, !PT ;  /* 0x0000000210107812 */ /* 0x000fc800078efcff */
[----:B------:R-:W-:-:S13]  /*95a0*/  ISETP.NE.AND P0, PT, R16, 0x3, PT ;  /* 0x000000031000780c */ /* 0x000fda0003f05270 */
[----:B------:R-:W-:Y:S05]  /*95b0*/  @!P0 BRA `(.L_x_248) ;  /* 0x0000000000048947 */ /* 0x000fea0003800000 */
[----:B------:R-:W-:Y:S01]  /*95c0*/  BPT.TRAP 0x1 ;  /* 0x000000040000795c */ /* 0x000fe20000300000 */
.L_x_248:
[----:B------:R-:W0:Y:S01]  /*95d0*/  S2R R3, SR_CgaCtaId ;  /* 0x0000000000037919 */ /* 0x000e220000008800 */
[----:B------:R-:W-:-:S04]  /*95e0*/  MOV R2, 0x400 ;  /* 0x0000040000027802 */ /* 0x000fc80000000f00 */
[----:B0-----:R-:W-:Y:S02]  /*95f0*/  LEA R3, R3, R2, 0x18 ;  /* 0x0000000203037211 */ /* 0x001fe400078ec0ff */
[----:B------:R-:W-:-:S03]  /*9600*/  SHF.L.U32 R2, R0, 0x1f, RZ ;  /* 0x0000001f00027819 */ /* 0x000fc600000006ff */
[----:B------:R-:W-:-:S04]  /*9610*/  VIADD R3, R3, 0xe0 ;  /* 0x000000e003037836 */ /* 0x000fc80000000000 */
[C---:B------:R-:W-:Y:S02]  /*9620*/  IMAD R7, R6.reuse, 0x8, R3 ;  /* 0x0000000806077824 */ /* 0x040fe400078e0203 */
[----:B------:R-:W-:Y:S02]  /*9630*/  VIADD R6, R6, 0x1 ;  /* 0x0000000106067836 */ /* 0x000fe40000000000 */
[----:B------:R-:W0:Y:S03]  /*9640*/  SYNCS.PHASECHK.TRANS64.TRYWAIT P0, [R7+URZ], R2 ;  /* 0x00000002070075a7 */ /* 0x000e26000800017f */
[----:B------:R-:W-:-:S04]  /*9650*/  ISETP.NE.AND P1, PT, R6, 0x1c, PT ;  /* 0x0000001c0600780c */ /* 0x000fc80003f25270 */
[----:B------:R-:W-:Y:S02]  /*9660*/  SEL R5, RZ, 0x1, P1 ;  /* 0x00000001ff057807 */ /* 0x000fe40000800000 */
[----:B------:R-:W-:Y:S02]  /*9670*/  SEL R6, R6, RZ, P1 ;  /* 0x000000ff06067207 */ /* 0x000fe40000800000 */
[----:B------:R-:W-:-:S03]  /*9680*/  LOP3.LUT R5, R0, R5, RZ, 0x3c, !PT ;  /* 0x0000000500057212 */ /* 0x000fc600078e3cff */
[----:B------:R-:W-:Y:S01]  /*9690*/  IMAD R9, R6, 0x8, R3 ;  /* 0x0000000806097824 */ /* 0x000fe200078e0203 */
[----:B------:R-:W-:Y:S01]  /*96a0*/  SHF.L.U32 R4, R5, 0x1f, RZ ;  /* 0x0000001f05047819 */ /* 0x000fe200000006ff */
[----:B0-----:R-:W-:Y:S06]  /*96b0*/  @!P0 BRA `(.L_x_249) ;  /* 0x0000001000688947 */ /* 0x001fec0003800000 */
.L_x_286:
[----:B------:R-:W1:Y:S01]  /*96c0*/  SYNCS.PHASECHK.TRANS64.TRYWAIT P0, [R9+URZ], R4 ;  /* 0x00000004090075a7 */ /* 0x000e62000800017f */
[----:B------:R-:W-:-:S05]  /*96d0*/  VIADD R0, R6, 0x1 ;  /* 0x0000000106007836 */ /* 0x000fca0000000000 */
[----:B------:R-:W-:-:S04]  /*96e0*/  ISETP.NE.AND P1, PT, R0, 0x1c, PT ;  /* 0x0000001c0000780c */ /* 0x000fc80003f25270 */
[----:B0-----:R-:W-:Y:S02]  /*96f0*/  SEL R2, RZ, 0x1, P1 ;  /* 0x00000001ff027807 */ /* 0x001fe40000800000 */
[----:B------:R-:W-:Y:S02]  /*9700*/  SEL R0, R0, RZ, P1 ;  /* 0x000000ff00007207 */ /* 0x000fe40000800000 */
[----:B------:R-:W-:-:S03]  /*9710*/  LOP3.LUT R7, R5, R2, RZ, 0x3c, !PT ;  /* 0x0000000205077212 */ /* 0x000fc600078e3cff */
[----:B------:R-:W-:Y:S01]  /*9720*/  IMAD R6, R0, 0x8, R3 ;  /* 0x0000000800067824 */ /* 0x000fe200078e0203 */
[----:B------:R-:W-:Y:S01]  /*9730*/  SHF.L.U32 R5, R7, 0x1f, RZ ;  /* 0x0000001f07057819 */ /* 0x000fe200000006ff */
[----:B-1----:R-:W-:Y:S06]  /*9740*/  @!P0 BRA `(.L_x_250) ;  /* 0x0000001000588947 */ /* 0x002fec0003800000 */
.L_x_287:
[----:B------:R-:W1:Y:S01]  /*9750*/  SYNCS.PHASECHK.TRANS64.TRYWAIT P0, [R6+URZ], R5 ;  /* 0x00000005060075a7 */ /* 0x000e62000800017f */
[----:B------:R-:W-:-:S05]  /*9760*/  VIADD R0, R0, 0x1 ;  /* 0x0000000100007836 */ /* 0x000fca0000000000 */
[----:B------:R-:W-:-:S04]  /*9770*/  ISETP.NE.AND P1, PT, R0, 0x1c, PT ;  /* 0x0000001c0000780c */ /* 0x000fc80003f25270 */
[----:B------:R-:W-:Y:S02]  /*9780*/  SEL R2, RZ, 0x1, P1 ;  /* 0x00000001ff027807 */ /* 0x000fe40000800000 */
[----:B------:R-:W-:Y:S02]  /*9790*/  SEL R0, R0, RZ, P1 ;  /* 0x000000ff00007207 */ /* 0x000fe40000800000 */
[----:B------:R-:W-:-:S03]  /*97a0*/  LOP3.LUT R7, R7, R2, RZ, 0x3c, !PT ;  /* 0x0000000207077212 */ /* 0x000fc600078e3cff */
[----:B0-----:R-:W-:Y:S01]  /*97b0*/  IMAD R9, R0, 0x8, R3 ;  /* 0x0000000800097824 */ /* 0x001fe200078e0203 */
[----:B------:R-:W-:Y:S01]  /*97c0*/  SHF.L.U32 R4, R7, 0x1f, RZ ;  /* 0x0000001f07047819 */ /* 0x000fe200000006ff */
[----:B-1----:R-:W-:Y:S06]  /*97d0*/  @!P0 BRA `(.L_x_251) ;  /* 0x0000001000488947 */ /* 0x002fec0003800000 */
.L_x_288:
        /* <DEDUP_REMOVED lines=9> */
.L_x_289:
        /* <DEDUP_REMOVED lines=9> */
.L_x_290:
        /* <DEDUP_REMOVED lines=9> */
.L_x_291:
        /* <DEDUP_REMOVED lines=9> */
.L_x_292:
        /* <DEDUP_REMOVED lines=9> */
.L_x_293:
        /* <DEDUP_REMOVED lines=9> */
.L_x_294:
        /* <DEDUP_REMOVED lines=9> */
.L_x_295:
        /* <DEDUP_REMOVED lines=9> */
.L_x_296:
        /* <DEDUP_REMOVED lines=9> */
.L_x_297:
        /* <DEDUP_REMOVED lines=9> */
.L_x_298:
        /* <DEDUP_REMOVED lines=9> */
.L_x_299:
        /* <DEDUP_REMOVED lines=9> */
.L_x_300:
        /* <DEDUP_REMOVED lines=9> */
.L_x_301:
        /* <DEDUP_REMOVED lines=9> */
.L_x_302:
        /* <DEDUP_REMOVED lines=9> */
.L_x_303:
        /* <DEDUP_REMOVED lines=9> */
.L_x_304:
        /* <DEDUP_REMOVED lines=9> */
.L_x_305:
        /* <DEDUP_REMOVED lines=9> */
.L_x_306:
        /* <DEDUP_REMOVED lines=9> */
.L_x_307:
        /* <DEDUP_REMOVED lines=9> */
.L_x_308:
        /* <DEDUP_REMOVED lines=9> */
.L_x_309:
        /* <DEDUP_REMOVED lines=9> */
.L_x_310:
        /* <DEDUP_REMOVED lines=9> */
.L_x_311:
[----:B------:R-:W1:Y:S01]  /*a4d0*/  SYNCS.PHASECHK.TRANS64.TRYWAIT P0, [R6+URZ], R5 ;  /* 0x00000005060075a7 */ /* 0x000e62000800017f */
[----:B------:R-:W-:-:S05]  /*a4e0*/  VIADD R0, R0, 0x1 ;  /* 0x0000000100007836 */ /* 0x000fca0000000000 */
[----:B------:R-:W-:-:S04]  /*a4f0*/  ISETP.NE.AND P1, PT, R0, 0x1c, PT ;  /* 0x0000001c0000780c */ /* 0x000fc80003f25270 */
[----:B------:R-:W-:Y:S02]  /*a500*/  SEL R2, RZ, 0x1, P1 ;  /* 0x00000001ff027807 */ /* 0x000fe40000800000 */
[----:B------:R-:W-:Y:S02]  /*a510*/  SEL R0, R0, RZ, P1 ;  /* 0x000000ff00007207 */ /* 0x000fe40000800000 */
[----:B------:R-:W-:Y:S01]  /*a520*/  LOP3.LUT R2, R7, R2, RZ, 0x3c, !PT ;  /* 0x0000000207027212 */ /* 0x000fe200078e3cff */
[----:B-1----:R-:W-:Y:S06]  /*a530*/  @!P0 BRA `(.L_x_275) ;  /* 0x0000000800d08947 */ /* 0x002fec0003800000 */
.L_x_312:
[----:B------:R-:W-:Y:S01]  /*a540*/  IMAD R3, R0, 0x8, R3 ;  /* 0x0000000800037824 */ /* 0x000fe200078e0203 */
[----:B------:R-:W-:-:S07]  /*a550*/  SHF.L.U32 R0, R2, 0x1f, RZ ;  /* 0x0000001f02007819 */ /* 0x000fce00000006ff */
.L_x_276:
[----:B--2---:R2:W3:Y:S02]  /*a560*/  SYNCS.PHASECHK.TRANS64.TRYWAIT P0, [R3+URZ], R0 ;  /* 0x00000000030075a7 */ /* 0x0044e4000800017f */
[----:B---3--:R-:W-:Y:S05]  /*a570*/  @!P0 NANOSLEEP.SYNCS 0x989680 ;  /* 0x009896800000895d */ /* 0x008fea0003900000 */
[----:B------:R-:W3:Y:S02]  /*a580*/  @!P0 SYNCS.PHASECHK.TRANS64 P0, [R3+URZ], R0 ;  /* 0x00000000030085a7 */ /* 0x000ee4000800007f */
[----:B---3--:R-:W-:Y:S05]  /*a590*/  @!P0 BRA `(.L_x_276) ;  /* 0xfffffffc00f08947 */ /* 0x008fea000383ffff */
.L_x_247:
[----:B------:R-:W-:Y:S05]  /*a5a0*/  BSYNC B0 ;  /* 0x0000000000007941 */ /* 0x000fea0003800000 */
.L_x_246:
[----:B------:R-:W-:Y:S05]  /*a5b0*/  EXIT ;  /* 0x000000000000794d */ /* 0x000fea0003800000 */
.L_x_20:
[----:B-1----:R1:W2:Y:S02]  /*a5c0*/  SYNCS.PHASECHK.TRANS64.TRYWAIT P0, [R129+URZ], R0 ;  /* 0x00000000810075a7 */ /* 0x0022a4000800017f */
[----:B--2---:R-:W-:Y:S05]  /*a5d0*/  @!P0 NANOSLEEP.SYNCS 0x989680 ;  /* 0x009896800000895d */ /* 0x004fea0003900000 */
[----:B------:R-:W2:Y:S02]  /*a5e0*/  @!P0 SYNCS.PHASECHK.TRANS64 P0, [R129+URZ], R0 ;  /* 0x00000000810085a7 */ /* 0x000ea4000800007f */
[----:B--2---:R-:W-:Y:S05]  /*a5f0*/  @!P0 BRA `(.L_x_20) ;  /* 0xfffffffc00f08947 */ /* 0x004fea000383ffff */
[----:B------:R-:W-:Y:S05]  /*a600*/  BRA `(.L_x_277) ;  /* 0xffffff7400007947 */ /* 0x000fea000383ffff */
.L_x_25:
[----:B--2---:R2:W3:Y:S02]  /*a610*/  SYNCS.PHASECHK.TRANS64.TRYWAIT P1, [R3+URZ], R0 ;  /* 0x00000000030075a7 */ /* 0x0044e4000802017f */
[----:B---3--:R-:W-:Y:S05]  /*a620*/  @!P1 NANOSLEEP.SYNCS 0x989680 ;  /* 0x009896800000995d */ /* 0x008fea0003900000 */
[----:B------:R-:W3:Y:S02]  /*a630*/  @!P1 SYNCS.PHASECHK.TRANS64 P1, [R3+URZ], R0 ;  /* 0x00000000030095a7 */ /* 0x000ee4000802007f */
[----:B---3--:R-:W-:Y:S05]  /*a640*/  @!P1 BRA `(.L_x_25) ;  /* 0xfffffffc00f09947 */ /* 0x008fea000383ffff */
[----:B------:R-:W-:Y:S05]  /*a650*/  BRA `(.L_x_24) ;  /* 0xffffff74006c7947 */ /* 0x000fea000383ffff */
.L_x_30:
[----:B--2---:R-:W-:-:S04]  /*a660*/  IMAD.U32 R5, RZ, RZ, UR4 ;  /* 0x00000004ff057e24 */ /* 0x004fc8000f8e00ff */
[----:B------:R2:W3:Y:S03]  /*a670*/  SYNCS.PHASECHK.TRANS64.TRYWAIT P1, [R5+URZ], R4 ;  /* 0x00000004050075a7 */ /* 0x0004e6000802017f */
[----:B---3--:R-:W-:Y:S05]  /*a680*/  @!P1 NANOSLEEP.SYNCS 0x989680 ;  /* 0x009896800000995d */ /* 0x008fea0003900000 */
[----:B------:R-:W3:Y:S02]  /*a690*/  @!P1 SYNCS.PHASECHK.TRANS64 P1, [R5+URZ], R4 ;  /* 0x00000004050095a7 */ /* 0x000ee4000802007f */
[----:B---3--:R-:W-:Y:S05]  /*a6a0*/  @!P1 BRA `(.L_x_30) ;  /* 0xfffffffc00ec9947 */ /* 0x008fea000383ffff */
[----:B------:R-:W-:Y:S05]  /*a6b0*/  BRA `(.L_x_29) ;  /* 0xffffff7400e07947 */ /* 0x000fea000383ffff */
.L_x_36:
[----:B-1----:R1:W2:Y:S02]  /*a6c0*/  SYNCS.PHASECHK.TRANS64.TRYWAIT P0, [R129+URZ+0x10], R0 ;  /* 0x00001000810075a7 */ /* 0x0022a4000800017f */
[----:B--2---:R-:W-:Y:S05]  /*a6d0*/  @!P0 NANOSLEEP.SYNCS 0x989680 ;  /* 0x009896800000895d */ /* 0x004fea0003900000 */
[----:B------:R-:W2:Y:S02]  /*a6e0*/  @!P0 SYNCS.PHASECHK.TRANS64 P0, [R129+URZ+0x10], R0 ;  /* 0x00001000810085a7 */ /* 0x000ea4000800007f */
[----:B--2---:R-:W-:Y:S05]  /*a6f0*/  @!P0 BRA `(.L_x_36) ;  /* 0xfffffffc00f08947 */ /* 0x004fea000383ffff */
[----:B------:R-:W-:Y:S05]  /*a700*/  BRA `(.L_x_278) ;  /* 0xffffff7800d07947 */ /* 0x000fea000383ffff */
.L_x_233:
[----:B------:R-:W-:Y:S01]  /*a710*/  BSSY B1, `(.L_x_279) ;  /* 0x0000006000017945 */ /* 0x000fe20003800000 */
[----:B------:R-:W-:-:S07]  /*a720*/  IMAD.MOV.U32 R15, RZ, RZ, -0x1 ;  /* 0xffffffffff0f7424 */ /* 0x000fce00078e00ff */
[----:B-----5:R-:W-:Y:S05]  /*a730*/  WARPSYNC.COLLECTIVE R15, `(.L_x_280) ;  /* 0x000000000f0c7348 */ /* 0x020fea0003c00000 */
[----:B------:R-:W-:Y:S02]  /*a740*/  ELECT P6, UR62, PT ;  /* 0x00000000003e782f */ /* 0x000fe400038c0000 */
[----:B------:R-:W-:Y:S01]  /*a750*/  MOV R14, UR62 ;  /* 0x0000003e000e7c02 */ /* 0x000fe20008000f00 */
[----:B-----5:R-:W-:Y:S10]  /*a760*/  ENDCOLLECTIVE ;  /* 0x000000000000791b */ /* 0x020ff40003800000 */
.L_x_280:
[----:B------:R-:W-:Y:S05]  /*a770*/  BSYNC B1 ;  /* 0x0000000000017941 */ /* 0x000fea0003800000 */
.L_x_279:
[----:B------:R-:W-:Y:S05]  /*a780*/  BRA `(.L_x_281) ;  /* 0xffffffe000947947 */ /* 0x000fea000383ffff */
.L_x_236:
[----:B-1----:R1:W2:Y:S02]  /*a790*/  SYNCS.PHASECHK.TRANS64.TRYWAIT P1, [R12+URZ+0xe0], R5 ;  /* 0x0000e0050c0075a7 */ /* 0x0022a4000802017f */
[----:B--2---:R-:W-:Y:S05]  /*a7a0*/  @!P1 NANOSLEEP.SYNCS 0x989680 ;  /* 0x009896800000995d */ /* 0x004fea0003900000 */
[----:B------:R-:W2:Y:S02]  /*a7b0*/  @!P1 SYNCS.PHASECHK.TRANS64 P1, [R12+URZ+0xe0], R5 ;  /* 0x0000e0050c0095a7 */ /* 0x000ea4000802007f */
[----:B--2---:R-:W-:Y:S05]  /*a7c0*/  @!P1 BRA `(.L_x_236) ;  /* 0xfffffffc00f09947 */ /* 0x004fea000383ffff */
[----:B------:R-:W-:Y:S05]  /*a7d0*/  BRA `(.L_x_282) ;  /* 0xffffffe000cc7947 */ /* 0x000fea000383ffff */
.L_x_245:
[----:B------:R-:W-:Y:S01]  /*a7e0*/  BSSY B0, `(.L_x_283) ;  /* 0x0000006000007945 */ /* 0x000fe20003800000 */
[----:B------:R-:W-:-:S07]  /*a7f0*/  IMAD.MOV.U32 R15, RZ, RZ, -0x1 ;  /* 0xffffffffff0f7424 */ /* 0x000fce00078e00ff */
[----:B-----5:R-:W-:Y:S05]  /*a800*/  WARPSYNC.COLLECTIVE R15, `(.L_x_284) ;  /* 0x000000000f0c7348 */ /* 0x020fea0003c00000 */
[----:B------:R-:W-:Y:S02]  /*a810*/  ELECT P6, UR62, PT ;  /* 0x00000000003e782f */ /* 0x000fe400038c0000 */
[----:B------:R-:W-:Y:S01]  /*a820*/  MOV R14, UR62 ;  /* 0x0000003e000e7c02 */ /* 0x000fe20008000f00 */
[----:B-----5:R-:W-:Y:S10]  /*a830*/  ENDCOLLECTIVE ;  /* 0x000000000000791b */ /* 0x020ff40003800000 */
.L_x_284:
[----:B------:R-:W-:Y:S05]  /*a840*/  BSYNC B0 ;  /* 0x0000000000007941 */ /* 0x000fea0003800000 */
.L_x_283:
[----:B------:R-:W-:Y:S05]  /*a850*/  BRA `(.L_x_285) ;  /* 0xffffffec00447947 */ /* 0x000fea000383ffff */
.L_x_249:
[----:B0-----:R0:W1:Y:S02]  /*a860*/  SYNCS.PHASECHK.TRANS64.TRYWAIT P0, [R7+URZ], R2 ;  /* 0x00000002070075a7 */ /* 0x001064000800017f */
[----:B-1----:R-:W-:Y:S05]  /*a870*/  @!P0 NANOSLEEP.SYNCS 0x989680 ;  /* 0x009896800000895d */ /* 0x002fea0003900000 */
[----:B------:R-:W1:Y:S02]  /*a880*/  @!P0 SYNCS.PHASECHK.TRANS64 P0, [R7+URZ], R2 ;  /* 0x00000002070085a7 */ /* 0x000e64000800007f */
[----:B-1----:R-:W-:Y:S05]  /*a890*/  @!P0 BRA `(.L_x_249) ;  /* 0xfffffffc00f08947 */ /* 0x002fea000383ffff */
[----:B------:R-:W-:Y:S05]  /*a8a0*/  BRA `(.L_x_286) ;  /* 0xffffffec00847947 */ /* 0x000fea000383ffff */
.L_x_250:
[----:B0-----:R0:W1:Y:S02]  /*a8b0*/  SYNCS.PHASECHK.TRANS64.TRYWAIT P0, [R9+URZ], R4 ;  /* 0x00000004090075a7 */ /* 0x001064000800017f */
[----:B-1----:R-:W-:Y:S05]  /*a8c0*/  @!P0 NANOSLEEP.SYNCS 0x989680 ;  /* 0x009896800000895d */ /* 0x002fea0003900000 */
[----:B------:R-:W1:Y:S02]  /*a8d0*/  @!P0 SYNCS.PHASECHK.TRANS64 P0, [R9+URZ], R4 ;  /* 0x00000004090085a7 */ /* 0x000e64000800007f */
[----:B-1----:R-:W-:Y:S05]  /*a8e0*/  @!P0 BRA `(.L_x_250) ;  /* 0xfffffffc00f08947 */ /* 0x002fea000383ffff */
[----:B------:R-:W-:Y:S05]  /*a8f0*/  BRA `(.L_x_287) ;  /* 0xffffffec00947947 */ /* 0x000fea000383ffff */
.L_x_251:
[----:B0-----:R0:W1:Y:S02]  /*a900*/  SYNCS.PHASECHK.TRANS64.TRYWAIT P0, [R6+URZ], R5 ;  /* 0x00000005060075a7 */ /* 0x001064000800017f */
[----:B-1----:R-:W-:Y:S05]  /*a910*/  @!P0 NANOSLEEP.SYNCS 0x989680 ;  /* 0x009896800000895d */ /* 0x002fea0003900000 */
[----:B------:R-:W1:Y:S02]  /*a920*/  @!P0 SYNCS.PHASECHK.TRANS64 P0, [R6+URZ], R5 ;  /* 0x00000005060085a7 */ /* 0x000e64000800007f */
[----:B-1----:R-:W-:Y:S05]  /*a930*/  @!P0 BRA `(.L_x_251) ;  /* 0xfffffffc00f08947 */ /* 0x002fea000383ffff */
[----:B------:R-:W-:Y:S05]  /*a940*/  BRA `(.L_x_288) ;  /* 0xffffffec00a47947 */ /* 0x000fea000383ffff */
.L_x_252:
[----:B0-----:R0:W1:Y:S02]  /*a950*/  SYNCS.PHASECHK.TRANS64.TRYWAIT P0, [R9+URZ], R4 ;  /* 0x00000004090075a7 */ /* 0x001064000800017f */
[----:B-1----:R-:W-:Y:S05]  /*a960*/  @!P0 NANOSLEEP.SYNCS 0x989680 ;  /* 0x009896800000895d */ /* 0x002fea0003900000 */
[----:B------:R-:W1:Y:S02]  /*a970*/  @!P0 SYNCS.PHASECHK.TRANS64 P0, [R9+URZ], R4 ;  /* 0x00000004090085a7 */ /* 0x000e64000800007f */
[----:B-1----:R-:W-:Y:S05]  /*a980*/  @!P0 BRA `(.L_x_252) ;  /* 0xfffffffc00f08947 */ /* 0x002fea000383ffff */
[----:B------:R-:W-:Y:S05]  /*a990*/  BRA `(.L_x_289) ;  /* 0xffffffec00b47947 */ /* 0x000fea000383ffff */
.L_x_253:
[----:B0-----:R0:W1:Y:S02]  /*a9a0*/  SYNCS.PHASECHK.TRANS64.TRYWAIT P0, [R6+URZ], R5 ;  /* 0x00000005060075a7 */ /* 0x001064000800017f */
[----:B-1----:R-:W-:Y:S05]  /*a9b0*/  @!P0 NANOSLEEP.SYNCS 0x989680 ;  /* 0x009896800000895d */ /* 0x002fea0003900000 */
[----:B------:R-:W1:Y:S02]  /*a9c0*/  @!P0 SYNCS.PHASECHK.TRANS64 P0, [R6+URZ], R5 ;  /* 0x00000005060085a7 */ /* 0x000e64000800007f */
[----:B-1----:R-:W-:Y:S05]  /*a9d0*/  @!P0 BRA `(.L_x_253) ;  /* 0xfffffffc00f08947 */ /* 0x002fea000383ffff */
[----:B------:R-:W-:Y:S05]  /*a9e0*/  BRA `(.L_x_290) ;  /* 0xffffffec00c47947 */ /* 0x000fea000383ffff */
.L_x_254:
[----:B0-----:R0:W1:Y:S02]  /*a9f0*/  SYNCS.PHASECHK.TRANS64.TRYWAIT P0, [R9+URZ], R4 ;  /* 0x00000004090075a7 */ /* 0x001064000800017f */
[----:B-1----:R-:W-:Y:S05]  /*aa00*/  @!P0 NANOSLEEP.SYNCS 0x989680 ;  /* 0x009896800000895d */ /* 0x002fea0003900000 */
[----:B------:R-:W1:Y:S02]  /*aa10*/  @!P0 SYNCS.PHASECHK.TRANS64 P0, [R9+URZ], R4 ;  /* 0x00000004090085a7 */ /* 0x000e64000800007f */
[----:B-1----:R-:W-:Y:S05]  /*aa20*/  @!P0 BRA `(.L_x_254) ;  /* 0xfffffffc00f08947 */ /* 0x002fea000383ffff */
[----:B------:R-:W-:Y:S05]  /*aa30*/  BRA `(.L_x_291) ;  /* 0xffffffec00d47947 */ /* 0x000fea000383ffff */
.L_x_255:
[----:B0-----:R0:W1:Y:S02]  /*aa40*/  SYNCS.PHASECHK.TRANS64.TRYWAIT P0, [R6+URZ], R5 ;  /* 0x00000005060075a7 */ /* 0x001064000800017f */
[----:B-1----:R-:W-:Y:S05]  /*aa50*/  @!P0 NANOSLEEP.SYNCS 0x989680 ;  /* 0x009896800000895d */ /* 0x002fea0003900000 */
[----:B------:R-:W1:Y:S02]  /*aa60*/  @!P0 SYNCS.PHASECHK.TRANS64 P0, [R6+URZ], R5 ;  /* 0x00000005060085a7 */ /* 0x000e64000800007f */
[----:B-1----:R-:W-:Y:S05]  /*aa70*/  @!P0 BRA `(.L_x_255) ;  /* 0xfffffffc00f08947 */ /* 0x002fea000383ffff */
[----:B------:R-:W-:Y:S05]  /*aa80*/  BRA `(.L_x_292) ;  /* 0xffffffec00e47947 */ /* 0x000fea000383ffff */
.L_x_256:
[----:B0-----:R0:W1:Y:S02]  /*aa90*/  SYNCS.PHASECHK.TRANS64.TRYWAIT P0, [R9+URZ], R4 ;  /* 0x00000004090075a7 */ /* 0x001064000800017f */
[----:B-1----:R-:W-:Y:S05]  /*aaa0*/  @!P0 NANOSLEEP.SYNCS 0x989680 ;  /* 0x009896800000895d */ /* 0x002fea0003900000 */
[----:B------:R-:W1:Y:S02]  /*aab0*/  @!P0 SYNCS.PHASECHK.TRANS64 P0, [R9+URZ], R4 ;  /* 0x00000004090085a7 */ /* 0x000e64000800007f */
[----:B-1----:R-:W-:Y:S05]  /*aac0*/  @!P0 BRA `(.L_x_256) ;  /* 0xfffffffc00f08947 */ /* 0x002fea000383ffff */
[----:B------:R-:W-:Y:S05]  /*aad0*/  BRA `(.L_x_293) ;  /* 0xffffffec00f47947 */ /* 0x000fea000383ffff */
.L_x_257:
[----:B0-----:R0:W1:Y:S02]  /*aae0*/  SYNCS.PHASECHK.TRANS64.TRYWAIT P0, [R6+URZ], R5 ;  /* 0x00000005060075a7 */ /* 0x001064000800017f */
[----:B-1----:R-:W-:Y:S05]  /*aaf0*/  @!P0 NANOSLEEP.SYNCS 0x989680 ;  /* 0x009896800000895d */ /* 0x002fea0003900000 */
[----:B------:R-:W1:Y:S02]  /*ab00*/  @!P0 SYNCS.PHASECHK.TRANS64 P0, [R6+URZ], R5 ;  /* 0x00000005060085a7 */ /* 0x000e64000800007f */
[----:B-1----:R-:W-:Y:S05]  /*ab10*/  @!P0 BRA `(.L_x_257) ;  /* 0xfffffffc00f08947 */ /* 0x002fea000383ffff */
[----:B------:R-:W-:Y:S05]  /*ab20*/  BRA `(.L_x_294) ;  /* 0xfffffff000047947 */ /* 0x000fea000383ffff */
.L_x_258:
[----:B0-----:R0:W1:Y:S02]  /*ab30*/  SYNCS.PHASECHK.TRANS64.TRYWAIT P0, [R9+URZ], R4 ;  /* 0x00000004090075a7 */ /* 0x001064000800017f */
[----:B-1----:R-:W-:Y:S05]  /*ab40*/  @!P0 NANOSLEEP.SYNCS 0x989680 ;  /* 0x009896800000895d */ /* 0x002fea0003900000 */
[----:B------:R-:W1:Y:S02]  /*ab50*/  @!P0 SYNCS.PHASECHK.TRANS64 P0, [R9+URZ], R4 ;  /* 0x00000004090085a7 */ /* 0x000e64000800007f */
[----:B-1----:R-:W-:Y:S05]  /*ab60*/  @!P0 BRA `(.L_x_258) ;  /* 0xfffffffc00f08947 */ /* 0x002fea000383ffff */
[----:B------:R-:W-:Y:S05]  /*ab70*/  BRA `(.L_x_295) ;  /* 0xfffffff000147947 */ /* 0x000fea000383ffff */
.L_x_259:
[----:B0-----:R0:W1:Y:S02]  /*ab80*/  SYNCS.PHASECHK.TRANS64.TRYWAIT P0, [R6+URZ], R5 ;  /* 0x00000005060075a7 */ /* 0x001064000800017f */
[----:B-1----:R-:W-:Y:S05]  /*ab90*/  @!P0 NANOSLEEP.SYNCS 0x989680 ;  /* 0x009896800000895d */ /* 0x002fea0003900000 */
[----:B------:R-:W1:Y:S02]  /*aba0*/  @!P0 SYNCS.PHASECHK.TRANS64 P0, [R6+URZ], R5 ;  /* 0x00000005060085a7 */ /* 0x000e64000800007f */
[----:B-1----:R-:W-:Y:S05]  /*abb0*/  @!P0 BRA `(.L_x_259) ;  /* 0xfffffffc00f08947 */ /* 0x002fea000383ffff */
[----:B------:R-:W-:Y:S05]  /*abc0*/  BRA `(.L_x_296) ;  /* 0xfffffff000247947 */ /* 0x000fea000383ffff */
.L_x_260:
[----:B0-----:R0:W1:Y:S02]  /*abd0*/  SYNCS.PHASECHK.TRANS64.TRYWAIT P0, [R9+URZ], R4 ;  /* 0x00000004090075a7 */ /* 0x001064000800017f */
[----:B-1----:R-:W-:Y:S05]  /*abe0*/  @!P0 NANOSLEEP.SYNCS 0x989680 ;  /* 0x009896800000895d */ /* 0x002fea0003900000 */
[----:B------:R-:W1:Y:S02]  /*abf0*/  @!P0 SYNCS.PHASECHK.TRANS64 P0, [R9+URZ], R4 ;  /* 0x00000004090085a7 */ /* 0x000e64000800007f */
[----:B-1----:R-:W-:Y:S05]  /*ac00*/  @!P0 BRA `(.L_x_260) ;  /* 0xfffffffc00f08947 */ /* 0x002fea000383ffff */
[----:B------:R-:W-:Y:S05]  /*ac10*/  BRA `(.L_x_297) ;  /* 0xfffffff000347947 */ /* 0x000fea000383ffff */
.L_x_261:
[----:B0-----:R0:W1:Y:S02]  /*ac20*/  SYNCS.PHASECHK.TRANS64.TRYWAIT P0, [R6+URZ], R5 ;  /* 0x00000005060075a7 */ /* 0x001064000800017f */
[----:B-1----:R-:W-:Y:S05]  /*ac30*/  @!P0 NANOSLEEP.SYNCS 0x989680 ;  /* 0x009896800000895d */ /* 0x002fea0003900000 */
[----:B------:R-:W1:Y:S02]  /*ac40*/  @!P0 SYNCS.PHASECHK.TRANS64 P0, [R6+URZ], R5 ;  /* 0x00000005060085a7 */ /* 0x000e64000800007f */
[----:B-1----:R-:W-:Y:S05]  /*ac50*/  @!P0 BRA `(.L_x_261) ;  /* 0xfffffffc00f08947 */ /* 0x002fea000383ffff */
[----:B------:R-:W-:Y:S05]  /*ac60*/  BRA `(.L_x_298) ;  /* 0xfffffff000447947 */ /* 0x000fea000383ffff */
.L_x_262:
[----:B0-----:R0:W1:Y:S02]  /*ac70*/  SYNCS.PHASECHK.TRANS64.TRYWAIT P0, [R9+URZ], R4 ;  /* 0x00000004090075a7 */ /* 0x001064000800017f */
[----:B-1----:R-:W-:Y:S05]  /*ac80*/  @!P0 NANOSLEEP.SYNCS 0x989680 ;  /* 0x009896800000895d */ /* 0x002fea0003900000 */
[----:B------:R-:W1:Y:S02]  /*ac90*/  @!P0 SYNCS.PHASECHK.TRANS64 P0, [R9+URZ], R4 ;  /* 0x00000004090085a7 */ /* 0x000e64000800007f */
[----:B-1----:R-:W-:Y:S05]  /*aca0*/  @!P0 BRA `(.L_x_262) ;  /* 0xfffffffc00f08947 */ /* 0x002fea000383ffff */
[----:B------:R-:W-:Y:S05]  /*acb0*/  BRA `(.L_x_299) ;  /* 0xfffffff000547947 */ /* 0x000fea000383ffff */
.L_x_263:
[----:B0-----:R0:W1:Y:S02]  /*acc0*/  SYNCS.PHASECHK.TRANS64.TRYWAIT P0, [R6+URZ], R5 ;  /* 0x00000005060075a7 */ /* 0x001064000800017f */
[----:B-1----:R-:W-:Y:S05]  /*acd0*/  @!P0 NANOSLEEP.SYNCS 0x989680 ;  /* 0x009896800000895d */ /* 0x002fea0003900000 */
[----:B------:R-:W1:Y:S02]  /*ace0*/  @!P0 SYNCS.PHASECHK.TRANS64 P0, [R6+URZ], R5 ;  /* 0x00000005060085a7 */ /* 0x000e64000800007f */
[----:B-1----:R-:W-:Y:S05]  /*acf0*/  @!P0 BRA `(.L_x_263) ;  /* 0xfffffffc00f08947 */ /* 0x002fea000383ffff */
[----:B------:R-:W-:Y:S05]  /*ad00*/  BRA `(.L_x_300) ;  /* 0xfffffff000647947 */ /* 0x000fea000383ffff */
.L_x_264:
[----:B0-----:R0:W1:Y:S02]  /*ad10*/  SYNCS.PHASECHK.TRANS64.TRYWAIT P0, [R9+URZ], R4 ;  /* 0x00000004090075a7 */ /* 0x001064000800017f */
[----:B-1----:R-:W-:Y:S05]  /*ad20*/  @!P0 NANOSLEEP.SYNCS 0x989680 ;  /* 0x009896800000895d */ /* 0x002fea0003900000 */
[----:B------:R-:W1:Y:S02]  /*ad30*/  @!P0 SYNCS.PHASECHK.TRANS64 P0, [R9+URZ], R4 ;  /* 0x00000004090085a7 */ /* 0x000e64000800007f */
[----:B-1----:R-:W-:Y:S05]  /*ad40*/  @!P0 BRA `(.L_x_264) ;  /* 0xfffffffc00f08947 */ /* 0x002fea000383ffff */
[----:B------:R-:W-:Y:S05]  /*ad50*/  BRA `(.L_x_301) ;  /* 0xfffffff000747947 */ /* 0x000fea000383ffff */
.L_x_265:
[----:B0-----:R0:W1:Y:S02]  /*ad60*/  SYNCS.PHASECHK.TRANS64.TRYWAIT P0, [R6+URZ], R5 ;  /* 0x00000005060075a7 */ /* 0x001064000800017f */
[----:B-1----:R-:W-:Y:S05]  /*ad70*/  @!P0 NANOSLEEP.SYNCS 0x989680 ;  /* 0x009896800000895d */ /* 0x002fea0003900000 */
[----:B------:R-:W1:Y:S02]  /*ad80*/  @!P0 SYNCS.PHASECHK.TRANS64 P0, [R6+URZ], R5 ;  /* 0x00000005060085a7 */ /* 0x000e64000800007f */
[----:B-1----:R-:W-:Y:S05]  /*ad90*/  @!P0 BRA `(.L_x_265) ;  /* 0xfffffffc00f08947 */ /* 0x002fea000383ffff */
[----:B------:R-:W-:Y:S05]  /*ada0*/  BRA `(.L_x_302) ;  /* 0xfffffff000847947 */ /* 0x000fea000383ffff */
.L_x_266:
[----:B0-----:R0:W1:Y:S02]  /*adb0*/  SYNCS.PHASECHK.TRANS64.TRYWAIT P0, [R9+URZ], R4 ;  /* 0x00000004090075a7 */ /* 0x001064000800017f */
[----:B-1----:R-:W-:Y:S05]  /*adc0*/  @!P0 NANOSLEEP.SYNCS 0x989680 ;  /* 0x009896800000895d */ /* 0x002fea0003900000 */
[----:B------:R-:W1:Y:S02]  /*add0*/  @!P0 SYNCS.PHASECHK.TRANS64 P0, [R9+URZ], R4 ;  /* 0x00000004090085a7 */ /* 0x000e64000800007f */
[----:B-1----:R-:W-:Y:S05]  /*ade0*/  @!P0 BRA `(.L_x_266) ;  /* 0xfffffffc00f08947 */ /* 0x002fea000383ffff */
[----:B------:R-:W-:Y:S05]  /*adf0*/  BRA `(.L_x_303) ;  /* 0xfffffff000947947 */ /* 0x000fea000383ffff */
.L_x_267:
[----:B0-----:R0:W1:Y:S02]  /*ae00*/  SYNCS.PHASECHK.TRANS64.TRYWAIT P0, [R6+URZ], R5 ;  /* 0x00000005060075a7 */ /* 0x001064000800017f */
[----:B-1----:R-:W-:Y:S05]  /*ae10*/  @!P0 NANOSLEEP.SYNCS 0x989680 ;  /* 0x009896800000895d */ /* 0x002fea0003900000 */
[----:B------:R-:W1:Y:S02]  /*ae20*/  @!P0 SYNCS.PHASECHK.TRANS64 P0, [R6+URZ], R5 ;  /* 0x00000005060085a7 */ /* 0x000e64000800007f */
[----:B-1----:R-:W-:Y:S05]  /*ae30*/  @!P0 BRA `(.L_x_267) ;  /* 0xfffffffc00f08947 */ /* 0x002fea000383ffff */
[----:B------:R-:W-:Y:S05]  /*ae40*/  BRA `(.L_x_304) ;  /* 0xfffffff000a47947 */ /* 0x000fea000383ffff */
.L_x_268:
[----:B0-----:R0:W1:Y:S02]  /*ae50*/  SYNCS.PHASECHK.TRANS64.TRYWAIT P0, [R9+URZ], R4 ;  /* 0x00000004090075a7 */ /* 0x001064000800017f */
[----:B-1----:R-:W-:Y:S05]  /*ae60*/  @!P0 NANOSLEEP.SYNCS 0x989680 ;  /* 0x009896800000895d */ /* 0x002fea0003900000 */
[----:B------:R-:W1:Y:S02]  /*ae70*/  @!P0 SYNCS.PHASECHK.TRANS64 P0, [R9+URZ], R4 ;  /* 0x00000004090085a7 */ /* 0x000e64000800007f */
[----:B-1----:R-:W-:Y:S05]  /*ae80*/  @!P0 BRA `(.L_x_268) ;  /* 0xfffffffc00f08947 */ /* 0x002fea000383ffff */
[----:B------:R-:W-:Y:S05]  /*ae90*/  BRA `(.L_x_305) ;  /* 0xfffffff000b47947 */ /* 0x000fea000383ffff */
.L_x_269:
[----:B0-----:R0:W1:Y:S02]  /*aea0*/  SYNCS.PHASECHK.TRANS64.TRYWAIT P0, [R6+URZ], R5 ;  /* 0x00000005060075a7 */ /* 0x001064000800017f */
[----:B-1----:R-:W-:Y:S05]  /*aeb0*/  @!P0 NANOSLEEP.SYNCS 0x989680 ;  /* 0x009896800000895d */ /* 0x002fea0003900000 */
[----:B------:R-:W1:Y:S02]  /*aec0*/  @!P0 SYNCS.PHASECHK.TRANS64 P0, [R6+URZ], R5 ;  /* 0x00000005060085a7 */ /* 0x000e64000800007f */
[----:B-1----:R-:W-:Y:S05]  /*aed0*/  @!P0 BRA `(.L_x_269) ;  /* 0xfffffffc00f08947 */ /* 0x002fea000383ffff */
[----:B------:R-:W-:Y:S05]  /*aee0*/  BRA `(.L_x_306) ;  /* 0xfffffff000c47947 */ /* 0x000fea000383ffff */
.L_x_270:
[----:B0-----:R0:W1:Y:S02]  /*aef0*/  SYNCS.PHASECHK.TRANS64.TRYWAIT P0, [R9+URZ], R4 ;  /* 0x00000004090075a7 */ /* 0x001064000800017f */
[----:B-1----:R-:W-:Y:S05]  /*af00*/  @!P0 NANOSLEEP.SYNCS 0x989680 ;  /* 0x009896800000895d */ /* 0x002fea0003900000 */
[----:B------:R-:W1:Y:S02]  /*af10*/  @!P0 SYNCS.PHASECHK.TRANS64 P0, [R9+URZ], R4 ;  /* 0x00000004090085a7 */ /* 0x000e64000800007f */
[----:B-1----:R-:W-:Y:S05]  /*af20*/  @!P0 BRA `(.L_x_270) ;  /* 0xfffffffc00f08947 */ /* 0x002fea000383ffff */
[----:B------:R-:W-:Y:S05]  /*af30*/  BRA `(.L_x_307) ;  /* 0xfffffff000d47947 */ /* 0x000fea000383ffff */
.L_x_271:
[----:B0-----:R0:W1:Y:S02]  /*af40*/  SYNCS.PHASECHK.TRANS64.TRYWAIT P0, [R6+URZ], R5 ;  /* 0x00000005060075a7 */ /* 0x001064000800017f */
[----:B-1----:R-:W-:Y:S05]  /*af50*/  @!P0 NANOSLEEP.SYNCS 0x989680 ;  /* 0x009896800000895d */ /* 0x002fea0003900000 */
[----:B------:R-:W1:Y:S02]  /*af60*/  @!P0 SYNCS.PHASECHK.TRANS64 P0, [R6+URZ], R5 ;  /* 0x00000005060085a7 */ /* 0x000e64000800007f */
[----:B-1----:R-:W-:Y:S05]  /*af70*/  @!P0 BRA `(.L_x_271) ;  /* 0xfffffffc00f08947 */ /* 0x002fea000383ffff */
[----:B------:R-:W-:Y:S05]  /*af80*/  BRA `(.L_x_308) ;  /* 0xfffffff000e47947 */ /* 0x000fea000383ffff */
.L_x_272:
[----:B0-----:R0:W1:Y:S02]  /*af90*/  SYNCS.PHASECHK.TRANS64.TRYWAIT P0, [R9+URZ], R4 ;  /* 0x00000004090075a7 */ /* 0x001064000800017f */
[----:B-1----:R-:W-:Y:S05]  /*afa0*/  @!P0 NANOSLEEP.SYNCS 0x989680 ;  /* 0x009896800000895d */ /* 0x002fea0003900000 */
[----:B------:R-:W1:Y:S02]  /*afb0*/  @!P0 SYNCS.PHASECHK.TRANS64 P0, [R9+URZ], R4 ;  /* 0x00000004090085a7 */ /* 0x000e64000800007f */
[----:B-1----:R-:W-:Y:S05]  /*afc0*/  @!P0 BRA `(.L_x_272) ;  /* 0xfffffffc00f08947 */ /* 0x002fea000383ffff */
[----:B------:R-:W-:Y:S05]  /*afd0*/  BRA `(.L_x_309) ;  /* 0xfffffff000f47947 */ /* 0x000fea000383ffff */
.L_x_273:
[----:B0-----:R0:W1:Y:S02]  /*afe0*/  SYNCS.PHASECHK.TRANS64.TRYWAIT P0, [R6+URZ], R5 ;  /* 0x00000005060075a7 */ /* 0x001064000800017f */
[----:B-1----:R-:W-:Y:S05]  /*aff0*/  @!P0 NANOSLEEP.SYNCS 0x989680 ;  /* 0x009896800000895d */ /* 0x002fea0003900000 */
[----:B------:R-:W1:Y:S02]  /*b000*/  @!P0 SYNCS.PHASECHK.TRANS64 P0, [R6+URZ], R5 ;  /* 0x00000005060085a7 */ /* 0x000e64000800007f */
[----:B-1----:R-:W-:Y:S05]  /*b010*/  @!P0 BRA `(.L_x_273) ;  /* 0xfffffffc00f08947 */ /* 0x002fea000383ffff */
[----:B------:R-:W-:Y:S05]  /*b020*/  BRA `(.L_x_310) ;  /* 0xfffffff400047947 */ /* 0x000fea000383ffff */
.L_x_274:
[----:B0-----:R0:W1:Y:S02]  /*b030*/  SYNCS.PHASECHK.TRANS64.TRYWAIT P0, [R9+URZ], R4 ;  /* 0x00000004090075a7 */ /* 0x001064000800017f */
[----:B-1----:R-:W-:Y:S05]  /*b040*/  @!P0 NANOSLEEP.SYNCS 0x989680 ;  /* 0x009896800000895d */ /* 0x002fea0003900000 */
[----:B------:R-:W1:Y:S02]  /*b050*/  @!P0 SYNCS.PHASECHK.TRANS64 P0, [R9+URZ], R4 ;  /* 0x00000004090085a7 */ /* 0x000e64000800007f */
[----:B-1----:R-:W-:Y:S05]  /*b060*/  @!P0 BRA `(.L_x_274) ;  /* 0xfffffffc00f08947 */ /* 0x002fea000383ffff */
[----:B------:R-:W-:Y:S05]  /*b070*/  BRA `(.L_x_311) ;  /* 0xfffffff400147947 */ /* 0x000fea000383ffff */
.L_x_275:
[----:B-1----:R1:W2:Y:S02]  /*b080*/  SYNCS.PHASECHK.TRANS64.TRYWAIT P0, [R6+URZ], R5 ;  /* 0x00000005060075a7 */ /* 0x0022a4000800017f */
[----:B--2---:R-:W-:Y:S05]  /*b090*/  @!P0 NANOSLEEP.SYNCS 0x989680 ;  /* 0x009896800000895d */ /* 0x004fea0003900000 */
[----:B------:R-:W2:Y:S02]  /*b0a0*/  @!P0 SYNCS.PHASECHK.TRANS64 P0, [R6+URZ], R5 ;  /* 0x00000005060085a7 */ /* 0x000ea4000800007f */
[----:B--2---:R-:W-:Y:S05]  /*b0b0*/  @!P0 BRA `(.L_x_275) ;  /* 0xfffffffc00f08947 */ /* 0x004fea000383ffff */
[----:B------:R-:W-:Y:S05]  /*b0c0*/  BRA `(.L_x_312) ;  /* 0xfffffff4001c7947 */ /* 0x000fea000383ffff */
.L_x_313:
[----:B------:R-:W-:-:S00]  /*b0d0*/  BRA `(.L_x_313) ;  /* 0xfffffffc00fc7947 */ /* 0x000fc0000383ffff */
[----:B------:R-:W-:-:S00]  /*b0e0*/  NOP ;  /* 0x0000000000007918 */ /* 0x000fc00000000000 */
        /* <DEDUP_REMOVED lines=9> */
.L_x_314:


//--------------------- .nv.global.init           --------------------------
	.section	.nv.global.init,"aw",@progbits
.nv.global.init:
	.type		$str$22,@object
	.size		$str$22,($str$23 - $str$22)
$str$22:
        /*0000*/ 	.byte	0x6b, 0x5f, 0x74, 0x69, 0x6c, 0x65, 0x5f, 0x63, 0x6f, 0x75, 0x6e, 0x74, 0x20, 0x3e, 0x3d, 0x20
        /*0010*/ 	.byte	0x31, 0x00
	.type		$str$23,@object
	.size		$str$23,(__unnamed_1 - $str$23)
$str$23:
        /*0012*/ 	.byte	0x2f, 0x74, 0x6d, 0x70, 0x2f, 0x63, 0x75, 0x74, 0x6c, 0x61, 0x73, 0x73, 0x5f, 0x73, 0x77, 0x65
        /*0022*/ 	.byte	0x65, 0x70, 0x5f, 0x73, 0x72, 0x63, 0x2f, 0x69, 0x6e, 0x63, 0x6c, 0x75, 0x64, 0x65, 0x2f, 0x63
        /*0032*/ 	.byte	0x75, 0x74, 0x6c, 0x61, 0x73, 0x73, 0x2f, 0x67, 0x65, 0x6d, 0x6d, 0x2f, 0x63, 0x6f, 0x6c, 0x6c
        /*0042*/ 	.byte	0x65, 0x63, 0x74, 0x69, 0x76, 0x65, 0x2f, 0x73, 0x6d, 0x39, 0x30, 0x5f, 0x6d, 0x6d, 0x61, 0x5f
        /*0052*/ 	.byte	0x74, 0x6d, 0x61, 0x5f, 0x67, 0x6d, 0x6d, 0x61, 0x5f, 0x73, 0x73, 0x5f, 0x77, 0x61, 0x72, 0x70
        /*0062*/ 	.byte	0x73, 0x70, 0x65, 0x63, 0x69, 0x61, 0x6c, 0x69, 0x7a, 0x65, 0x64, 0x2e, 0x68, 0x70, 0x70, 0x00
	.type		__unnamed_1,@object
	.size		__unnamed_1,(.L_0 - __unnamed_1)
__unnamed_1:
        /*0072*/ 	.byte	0x76, 0x6f, 0x69, 0x64, 0x20, 0x63, 0x75, 0x74, 0x6c, 0x61, 0x73, 0x73, 0x3a, 0x3a, 0x67, 0x65
        /* <DEDUP_REMOVED lines=180> */
        /*0bc2*/ 	.byte	0x5d, 0x00
.L_0:


//--------------------- .nv.shared._ZN7cutlass13device_kernelINS_4gemm6kernel13GemmUniversalIN4cute5tupleIJiiiiEEENS1_10collective13CollectiveMmaINS1_34MainloopSm90TmaGmmaWarpSpecializedILi28ENS5_IJNS4_1CILi2EEENSA_ILi1EEESC_EEENS1_32KernelTmaWarpSpecializedPingpongEEENS5_IJNSA_ILi64EEENSA_ILi192EEENSA_ILi16EEEEEENS_6half_tENS5_IJlSC_lEEESK_SL_NS4_8TiledMMAINS4_8MMA_AtomIJNS4_4SM904GMMA26MMA_64x192x16_F32F16F16_SSILNSP_5MajorE0ELSR_0ELNSP_7ScaleInE1ELSS_1EEEEEENS4_6LayoutINS5_IJSC_SC_SC_EEENS5_IJNSA_ILi0EEESX_SX_EEEEENS5_IJNS4_10UnderscoreES10_S10_EEEEENS4_13SM90_TMA_LOADENS4_14ComposedLayoutINS4_7SwizzleILi1ELi4ELi3EEENS4_18smem_ptr_flag_bitsILi16EEENSV_INS5_IJNSA_ILi8EEESI_EEENS5_IJSI_SC_EEEEEEEvNS4_8identityENS4_23SM90_TMA_LOAD_MULTICASTES1D_vS1E_EENS_8epilogue10collective6detail29Sm90TmaWarpSpecializedAdapterINS1I_15DefaultEpilogueISK_SL_SL_NS1H_6thread17LinearCombinationISK_Li1EffLNS1M_9ScaleType4KindE0ELNS_15FloatRoundStyleE2ESK_EENS1_15EpilogueDefaultEEEEEvvEEEEvNT_6ParamsE --------------------------
	.section	.nv.shared._ZN7cutlass13device_kernelINS_4gemm6kernel13GemmUniversalIN4cute5tupleIJiiiiEEENS1_10collective13CollectiveMmaINS1_34MainloopSm90TmaGmmaWarpSpecializedILi28ENS5_IJNS4_1CILi2EEENSA_ILi1EEESC_EEENS1_32KernelTmaWarpSpecializedPingpongEEENS5_IJNSA_ILi64EEENSA_ILi192EEENSA_ILi16EEEEEENS_6half_tENS5_IJlSC_lEEESK_SL_NS4_8TiledMMAINS4_8MMA_AtomIJNS4_4SM904GMMA26MMA_64x192x16_F32F16F16_SSILNSP_5MajorE0ELSR_0ELNSP_7ScaleInE1ELSS_1EEEEEENS4_6LayoutINS5_IJSC_SC_SC_EEENS5_IJNSA_ILi0EEESX_SX_EEEEENS5_IJNS4_10UnderscoreES10_S10_EEEEENS4_13SM90_TMA_LOADENS4_14ComposedLayoutINS4_7SwizzleILi1ELi4ELi3EEENS4_18smem_ptr_flag_bitsILi16EEENSV_INS5_IJNSA_ILi8EEESI_EEENS5_IJSI_SC_EEEEEEEvNS4_8identityENS4_23SM90_TMA_LOAD_MULTICASTES1D_vS1E_EENS_8epilogue10collective6detail29Sm90TmaWarpSpecializedAdapterINS1I_15DefaultEpilogueISK_SL_SL_NS1H_6thread17LinearCombinationISK_Li1EffLNS1M_9ScaleType4KindE0ELNS_15FloatRoundStyleE2ESK_EENS1_15EpilogueDefaultEEEEEvvEEEEvNT_6ParamsE,"aw",@nobits
	.sectionflags	@""
	.align	16
	.zero		1024


//--------------------- .nv.shared.reserved.0     --------------------------
	.section	.nv.shared.reserved.0,"aw",@nobits
	.weak		__nv_reservedSMEM_offset_0_alias
	.size		__nv_reservedSMEM_offset_0_alias, 0, 0
	.other		__nv_reservedSMEM_offset_0_alias,@"STO_CUDA_RESERVED_SHARED STV_DEFAULT"
__nv_reservedSMEM_offset_0_alias:
	.zero		0


//--------------------- .nv.global                --------------------------
	.section	.nv.global,"aw",@nobits
.nv.global:
	.type		_ZN39_INTERNAL_9a4ab5fc_4_k_cu_0f42adcd_88144cute1_E,@object
	.size		_ZN39_INTERNAL_9a4ab5fc_4_k_cu_0f42adcd_88144cute1_E,(_ZN39_INTERNAL_9a4ab5fc_4_k_cu_0f42adcd_88144cuda3std3__45__cpo6cbeginE - _ZN39_INTERNAL_9a4ab5fc_4_k_cu_0f42adcd_88144cute1_E)
_ZN39_INTERNAL_9a4ab5fc_4_k_cu_0f42adcd_88144cute1_E:
	.zero		1
	.type		_ZN39_INTERNAL_9a4ab5fc_4_k_cu_0f42adcd_88144cuda3std3__45__cpo6cbeginE,@object
	.size		_ZN39_INTERNAL_9a4ab5fc_4_k_cu_0f42adcd_88144cuda3std3__45__cpo6cbeginE,(_ZN39_INTERNAL_9a4ab5fc_4_k_cu_0f42adcd_88144cuda3std3__48in_placeE - _ZN39_INTERNAL_9a4ab5fc_4_k_cu_0f42adcd_88144cuda3std3__45__cpo6cbeginE)
_ZN39_INTERNAL_9a4ab5fc_4_k_cu_0f42adcd_88144cuda3std3__45__cpo6cbeginE:
	.zero		1
	.type		_ZN39_INTERNAL_9a4ab5fc_4_k_cu_0f42adcd_88144cuda3std3__48in_placeE,@object
	.size		_ZN39_INTERNAL_9a4ab5fc_4_k_cu_0f42adcd_88144cuda3std3__48in_placeE,(_ZN39_INTERNAL_9a4ab5fc_4_k_cu_0f42adcd_88144cuda3std6ranges3__45__cpo9iter_moveE - _ZN39_INTERNAL_9a4ab5fc_4_k_cu_0f42adcd_88144cuda3std3__48in_placeE)
_ZN39_INTERNAL_9a4ab5fc_4_k_cu_0f42adcd_88144cuda3std3__48in_placeE:
	.zero		1
	.type		_ZN39_INTERNAL_9a4ab5fc_4_k_cu_0f42adcd_88144cuda3std6ranges3__45__cpo9iter_moveE,@object
	.size		_ZN39_INTERNAL_9a4ab5fc_4_k_cu_0f42adcd_88144cuda3std6ranges3__45__cpo9iter_moveE,(_ZN39_INTERNAL_9a4ab5fc_4_k_cu_0f42adcd_88144cuda3std3__45__cpo5beginE - _ZN39_INTERNAL_9a4ab5fc_4_k_cu_0f42adcd_88144cuda3std6ranges3__45__cpo9iter_moveE)
_ZN39_INTERNAL_9a4ab5fc_4_k_cu_0f42adcd_88144cuda3std6ranges3__45__cpo9iter_moveE:
	.zero		1
	.type		_ZN39_INTERNAL_9a4ab5fc_4_k_cu_0f42adcd_88144cuda3std3__45__cpo5beginE,@object
	.size		_ZN39_INTERNAL_9a4ab5fc_4_k_cu_0f42adcd_88144cuda3std3__45__cpo5beginE,(_ZN39_INTERNAL_9a4ab5fc_4_k_cu_0f42adcd_88144cuda3std3__441_GLOBAL__N__9a4ab5fc_4_k_cu_0f42adcd_88146ignoreE - _ZN39_INTERNAL_9a4ab5fc_4_k_cu_0f42adcd_88144cuda3std3__45__cpo5beginE)
_ZN39_INTERNAL_9a4ab5fc_4_k_cu_0f42adcd_88144cuda3std3__45__cpo5beginE:
	.zero		1
	.type		_ZN39_INTERNAL_9a4ab5fc_4_k_cu_0f42adcd_88144cuda3std3__441_GLOBAL__N__9a4ab5fc_4_k_cu_0f42adcd_88146ignoreE,@object
	.size		_ZN39_INTERNAL_9a4ab5fc_4_k_cu_0f42adcd_88144cuda3std3__441_GLOBAL__N__9a4ab5fc_4_k_cu_0f42adcd_88146ignoreE,(_ZN39_INTERNAL_9a4ab5fc_4_k_cu_0f42adcd_88144cute7productE - _ZN39_INTERNAL_9a4ab5fc_4_k_cu_0f42adcd_88144cuda3std3__441_GLOBAL__N__9a4ab5fc_4_k_cu_0f42adcd_88146ignoreE)
_ZN39_INTERNAL_9a4ab5fc_4_k_cu_0f42adcd_88144cuda3std3__441_GLOBAL__N__9a4ab5fc_4_k_cu_0f42adcd_88146ignoreE:
	.zero		1
	.type		_ZN39_INTERNAL_9a4ab5fc_4_k_cu_0f42adcd_88144cute7productE,@object
	.size		_ZN39_INTERNAL_9a4ab5fc_4_k_cu_0f42adcd_88144cute7productE,(_ZN39_INTERNAL_9a4ab5fc_4_k_cu_0f42adcd_88144cuda3std3__45__cpo3endE - _ZN39_INTERNAL_9a4ab5fc_4_k_cu_0f42adcd_88144cute7productE)
_ZN39_INTERNAL_9a4ab5fc_4_k_cu_0f42adcd_88144cute7productE:
	.zero		1
	.type		_ZN39_INTERNAL_9a4ab5fc_4_k_cu_0f42adcd_88144cuda3std3__45__cpo3endE,@object
	.size		_ZN39_INTERNAL_9a4ab5fc_4_k_cu_0f42adcd_88144cuda3std3__45__cpo3endE,(_ZN39_INTERNAL_9a4ab5fc_4_k_cu_0f42adcd_88144cuda3std3__419piecewise_constructE - _ZN39_INTERNAL_9a4ab5fc_4_k_cu_0f42adcd_88144cuda3std3__45__cpo3endE)
_ZN39_INTERNAL_9a4ab5fc_4_k_cu_0f42adcd_88144cuda3std3__45__cpo3endE:
	.zero		1
	.type		_ZN39_INTERNAL_9a4ab5fc_4_k_cu_0f42adcd_88144cuda3std3__419piecewise_constructE,@object
	.size		_ZN39_INTERNAL_9a4ab5fc_4_k_cu_0f42adcd_88144cuda3std3__419piecewise_constructE,(_ZN39_INTERNAL_9a4ab5fc_4_k_cu_0f42adcd_88144cuda3std3__45__cpo4cendE - _ZN39_INTERNAL_9a4ab5fc_4_k_cu_0f42adcd_88144cuda3std3__419piecewise_constructE)
_ZN39_INTERNAL_9a4ab5fc_4_k_cu_0f42adcd_88144cuda3std3__419piecewise_constructE:
	.zero		1
	.type		_ZN39_INTERNAL_9a4ab5fc_4_k_cu_0f42adcd_88144cuda3std3__45__cpo4cendE,@object
	.size		_ZN39_INTERNAL_9a4ab5fc_4_k_cu_0f42adcd_88144cuda3std3__45__cpo4cendE,(_ZN39_INTERNAL_9a4ab5fc_4_k_cu_0f42adcd_88144cuda3std6ranges3__45__cpo4swapE - _ZN39_INTERNAL_9a4ab5fc_4_k_cu_0f42adcd_88144cuda3std3__45__cpo4cendE)
_ZN39_INTERNAL_9a4ab5fc_4_k_cu_0f42adcd_88144cuda3std3__45__cpo4cendE:
	.zero		1
	.type		_ZN39_INTERNAL_9a4ab5fc_4_k_cu_0f42adcd_88144cuda3std6ranges3__45__cpo4swapE,@object
	.size		_ZN39_INTERNAL_9a4ab5fc_4_k_cu_0f42adcd_88144cuda3std6ranges3__45__cpo4swapE,(.L_8 - _ZN39_INTERNAL_9a4ab5fc_4_k_cu_0f42adcd_88144cuda3std6ranges3__45__cpo4swapE)
_ZN39_INTERNAL_9a4ab5fc_4_k_cu_0f42adcd_88144cuda3std6ranges3__45__cpo4swapE:
	.zero		1
.L_8:


//--------------------- .nv.constant0._ZN7cutlass13device_kernelINS_4gemm6kernel13GemmUniversalIN4cute5tupleIJiiiiEEENS1_10collective13CollectiveMmaINS1_34MainloopSm90TmaGmmaWarpSpecializedILi28ENS5_IJNS4_1CILi2EEENSA_ILi1EEESC_EEENS1_32KernelTmaWarpSpecializedPingpongEEENS5_IJNSA_ILi64EEENSA_ILi192EEENSA_ILi16EEEEEENS_6half_tENS5_IJlSC_lEEESK_SL_NS4_8TiledMMAINS4_8MMA_AtomIJNS4_4SM904GMMA26MMA_64x192x16_F32F16F16_SSILNSP_5MajorE0ELSR_0ELNSP_7ScaleInE1ELSS_1EEEEEENS4_6LayoutINS5_IJSC_SC_SC_EEENS5_IJNSA_ILi0EEESX_SX_EEEEENS5_IJNS4_10UnderscoreES10_S10_EEEEENS4_13SM90_TMA_LOADENS4_14ComposedLayoutINS4_7SwizzleILi1ELi4ELi3EEENS4_18smem_ptr_flag_bitsILi16EEENSV_INS5_IJNSA_ILi8EEESI_EEENS5_IJSI_SC_EEEEEEEvNS4_8identityENS4_23SM90_TMA_LOAD_MULTICASTES1D_vS1E_EENS_8epilogue10collective6detail29Sm90TmaWarpSpecializedAdapterINS1I_15DefaultEpilogueISK_SL_SL_NS1H_6thread17LinearCombinationISK_Li1EffLNS1M_9ScaleType4KindE0ELNS_15FloatRoundStyleE2ESK_EENS1_15EpilogueDefaultEEEEEvvEEEEvNT_6ParamsE --------------------------
	.section	.nv.constant0._ZN7cutlass13device_kernelINS_4gemm6kernel13GemmUniversalIN4cute5tupleIJiiiiEEENS1_10collective13CollectiveMmaINS1_34MainloopSm90TmaGmmaWarpSpecializedILi28ENS5_IJNS4_1CILi2EEENSA_ILi1EEESC_EEENS1_32KernelTmaWarpSpecializedPingpongEEENS5_IJNSA_ILi64EEENSA_ILi192EEENSA_ILi16EEEEEENS_6half_tENS5_IJlSC_lEEESK_SL_NS4_8TiledMMAINS4_8MMA_AtomIJNS4_4SM904GMMA26MMA_64x192x16_F32F16F16_SSILNSP_5MajorE0ELSR_0ELNSP_7ScaleInE1ELSS_1EEEEEENS4_6LayoutINS5_IJSC_SC_SC_EEENS5_IJNSA_ILi0EEESX_SX_EEEEENS5_IJNS4_10UnderscoreES10_S10_EEEEENS4_13SM90_TMA_LOADENS4_14ComposedLayoutINS4_7SwizzleILi1ELi4ELi3EEENS4_18smem_ptr_flag_bitsILi16EEENSV_INS5_IJNSA_ILi8EEESI_EEENS5_IJSI_SC_EEEEEEEvNS4_8identityENS4_23SM90_TMA_LOAD_MULTICASTES1D_vS1E_EENS_8epilogue10collective6detail29Sm90TmaWarpSpecializedAdapterINS1I_15DefaultEpilogueISK_SL_SL_NS1H_6thread17LinearCombinationISK_Li1EffLNS1M_9ScaleType4KindE0ELNS_15FloatRoundStyleE2ESK_EENS1_15EpilogueDefaultEEEEEvvEEEEvNT_6ParamsE,"a",@progbits
	.sectionflags	@""
	.align	4
.nv.constant0._ZN7cutlass13device_kernelINS_4gemm6kernel13GemmUniversalIN4cute5tupleIJiiiiEEENS1_10collective13CollectiveMmaINS1_34MainloopSm90TmaGmmaWarpSpecializedILi28ENS5_IJNS4_1CILi2EEENSA_ILi1EEESC_EEENS1_32KernelTmaWarpSpecializedPingpongEEENS5_IJNSA_ILi64EEENSA_ILi192EEENSA_ILi16EEEEEENS_6half_tENS5_IJlSC_lEEESK_SL_NS4_8TiledMMAINS4_8MMA_AtomIJNS4_4SM904GMMA26MMA_64x192x16_F32F16F16_SSILNSP_5MajorE0ELSR_0ELNSP_7ScaleInE1ELSS_1EEEEEENS4_6LayoutINS5_IJSC_SC_SC_EEENS5_IJNSA_ILi0EEESX_SX_EEEEENS5_IJNS4_10UnderscoreES10_S10_EEEEENS4_13SM90_TMA_LOADENS4_14ComposedLayoutINS4_7SwizzleILi1ELi4ELi3EEENS4_18smem_ptr_flag_bitsILi16EEENSV_INS5_IJNSA_ILi8EEESI_EEENS5_IJSI_SC_EEEEEEEvNS4_8identityENS4_23SM90_TMA_LOAD_MULTICASTES1D_vS1E_EENS_8epilogue10collective6detail29Sm90TmaWarpSpecializedAdapterINS1I_15DefaultEpilogueISK_SL_SL_NS1H_6thread17LinearCombinationISK_Li1EffLNS1M_9ScaleType4KindE0ELNS_15FloatRoundStyleE2ESK_EENS1_15EpilogueDefaultEEEEEvvEEEEvNT_6ParamsE:
	.zero		1664


//--------------------- SYMBOLS --------------------------

	.type		.nv.reservedSmem.offset0,@object
	.size		.nv.reservedSmem.offset0,0x4
	.type		__assertfail,@function
